//
// Generated by NVIDIA NVVM Compiler
//
// Compiler Build ID: CL-36424714
// Cuda compilation tools, release 13.0, V13.0.88
// Based on NVVM 20.0.0
//

.version 9.0
.target sm_100
.address_size 64

	// .globl	_Z13test_completev
.extern .func  (.param .b32 func_retval0) vprintf
(
	.param .b64 vprintf_param_0,
	.param .b64 vprintf_param_1
)
;
.const .align 1 .b8 SMART_CHARSET[95] = {97, 98, 99, 100, 101, 102, 103, 104, 105, 106, 107, 108, 109, 110, 111, 112, 113, 114, 115, 116, 117, 118, 119, 120, 121, 122, 48, 49, 50, 51, 52, 53, 54, 55, 56, 57, 65, 66, 67, 68, 69, 70, 71, 72, 73, 74, 75, 76, 77, 78, 79, 80, 81, 82, 83, 84, 85, 86, 87, 88, 89, 90, 95, 45, 33, 64, 35, 36, 37, 94, 38, 42, 40, 41, 43, 61, 91, 93, 123, 125, 124, 59, 58, 39, 34, 60, 62, 44, 46, 63, 47, 92, 96, 126, 32};
.const .align 4 .b8 K[256] = {152, 47, 138, 66, 145, 68, 55, 113, 207, 251, 192, 181, 165, 219, 181, 233, 91, 194, 86, 57, 241, 17, 241, 89, 164, 130, 63, 146, 213, 94, 28, 171, 152, 170, 7, 216, 1, 91, 131, 18, 190, 133, 49, 36, 195, 125, 12, 85, 116, 93, 190, 114, 254, 177, 222, 128, 167, 6, 220, 155, 116, 241, 155, 193, 193, 105, 155, 228, 134, 71, 190, 239, 198, 157, 193, 15, 204, 161, 12, 36, 111, 44, 233, 45, 170, 132, 116, 74, 220, 169, 176, 92, 218, 136, 249, 118, 82, 81, 62, 152, 109, 198, 49, 168, 200, 39, 3, 176, 199, 127, 89, 191, 243, 11, 224, 198, 71, 145, 167, 213, 81, 99, 202, 6, 103, 41, 41, 20, 133, 10, 183, 39, 56, 33, 27, 46, 252, 109, 44, 77, 19, 13, 56, 83, 84, 115, 10, 101, 187, 10, 106, 118, 46, 201, 194, 129, 133, 44, 114, 146, 161, 232, 191, 162, 75, 102, 26, 168, 112, 139, 75, 194, 163, 81, 108, 199, 25, 232, 146, 209, 36, 6, 153, 214, 133, 53, 14, 244, 112, 160, 106, 16, 22, 193, 164, 25, 8, 108, 55, 30, 76, 119, 72, 39, 181, 188, 176, 52, 179, 12, 28, 57, 74, 170, 216, 78, 79, 202, 156, 91, 243, 111, 46, 104, 238, 130, 143, 116, 111, 99, 165, 120, 20, 120, 200, 132, 8, 2, 199, 140, 250, 255, 190, 144, 235, 108, 80, 164, 247, 163, 249, 190, 242, 120, 113, 198};
.global .align 1 .b8 $str[16] = {80, 97, 115, 115, 119, 111, 114, 100, 58, 32, 39, 37, 99, 39, 10};
.global .align 1 .b8 $str$1[51] = {72, 97, 115, 104, 58, 32, 32, 32, 32, 32, 37, 48, 56, 120, 32, 37, 48, 56, 120, 32, 37, 48, 56, 120, 32, 37, 48, 56, 120, 32, 37, 48, 56, 120, 32, 37, 48, 56, 120, 32, 37, 48, 56, 120, 32, 37, 48, 56, 120, 10};
.global .align 1 .b8 $str$2[51] = {69, 120, 112, 101, 99, 116, 101, 100, 58, 32, 37, 48, 56, 120, 32, 37, 48, 56, 120, 32, 37, 48, 56, 120, 32, 37, 48, 56, 120, 32, 37, 48, 56, 120, 32, 37, 48, 56, 120, 32, 37, 48, 56, 120, 32, 37, 48, 56, 120, 10};
.global .align 1 .b8 $str$3[29] = {10, 226, 156, 133, 32, 77, 65, 84, 67, 72, 33, 32, 80, 97, 115, 115, 119, 111, 114, 100, 32, 102, 111, 117, 110, 100, 33, 10};
.global .align 1 .b8 $str$4[15] = {10, 226, 157, 140, 32, 78, 79, 32, 77, 65, 84, 67, 72, 10};

.visible .entry _Z13test_completev()
{
	.local .align 16 .b8 	__local_depot0[288];
	.reg .b64 	%SP;
	.reg .b64 	%SPL;
	.reg .pred 	%p<18>;
	.reg .b32 	%r<238>;
	.reg .b64 	%rd<27>;

	mov.u64 	%SPL, __local_depot0;
	cvta.local.u64 	%SP, %SPL;
	add.u64 	%rd26, %SPL, 0;
	ld.const.u8 	%r1, [SMART_CHARSET];
	shl.b32 	%r33, %r1, 24;
	or.b32  	%r227, %r33, 8388608;
	mov.b32 	%r224, 0;
	st.local.v4.u32 	[%rd26], {%r227, %r224, %r224, %r224};
	st.local.v4.u32 	[%rd26+16], {%r224, %r224, %r224, %r224};
	st.local.v4.u32 	[%rd26+32], {%r224, %r224, %r224, %r224};
	mov.b32 	%r226, 8;
	st.local.v4.u32 	[%rd26+48], {%r224, %r224, %r224, %r226};
	add.s64 	%rd24, %rd26, 36;
	mov.u32 	%r225, %r224;
	mov.u32 	%r228, %r224;
$L__BB0_1:
	shf.l.wrap.b32 	%r34, %r228, %r228, 15;
	shf.l.wrap.b32 	%r35, %r228, %r228, 13;
	xor.b32  	%r36, %r34, %r35;
	shr.u32 	%r37, %r228, 10;
	xor.b32  	%r38, %r36, %r37;
	ld.local.u32 	%r39, [%rd24];
	add.s32 	%r40, %r38, %r39;
	ld.local.u32 	%r41, [%rd24+-32];
	shf.l.wrap.b32 	%r42, %r41, %r41, 25;
	shf.l.wrap.b32 	%r43, %r41, %r41, 14;
	xor.b32  	%r44, %r42, %r43;
	shr.u32 	%r45, %r41, 3;
	xor.b32  	%r46, %r44, %r45;
	add.s32 	%r47, %r40, %r227;
	add.s32 	%r8, %r47, %r46;
	shf.l.wrap.b32 	%r48, %r226, %r226, 15;
	shf.l.wrap.b32 	%r49, %r226, %r226, 13;
	xor.b32  	%r50, %r48, %r49;
	shr.u32 	%r51, %r226, 10;
	xor.b32  	%r52, %r50, %r51;
	ld.local.v2.u32 	{%r53, %r54}, [%rd24+4];
	add.s32 	%r55, %r52, %r53;
	ld.local.v2.u32 	{%r56, %r57}, [%rd24+-28];
	shf.l.wrap.b32 	%r58, %r56, %r56, 25;
	shf.l.wrap.b32 	%r59, %r56, %r56, 14;
	xor.b32  	%r60, %r58, %r59;
	shr.u32 	%r61, %r56, 3;
	xor.b32  	%r62, %r60, %r61;
	add.s32 	%r63, %r55, %r41;
	add.s32 	%r64, %r63, %r62;
	shf.l.wrap.b32 	%r65, %r8, %r8, 15;
	shf.l.wrap.b32 	%r66, %r8, %r8, 13;
	xor.b32  	%r67, %r65, %r66;
	shr.u32 	%r68, %r8, 10;
	xor.b32  	%r69, %r67, %r68;
	add.s32 	%r70, %r69, %r54;
	shf.l.wrap.b32 	%r71, %r57, %r57, 25;
	shf.l.wrap.b32 	%r72, %r57, %r57, 14;
	xor.b32  	%r73, %r71, %r72;
	shr.u32 	%r74, %r57, 3;
	xor.b32  	%r75, %r73, %r74;
	add.s32 	%r76, %r70, %r56;
	add.s32 	%r228, %r76, %r75;
	shf.l.wrap.b32 	%r77, %r64, %r64, 15;
	shf.l.wrap.b32 	%r78, %r64, %r64, 13;
	xor.b32  	%r79, %r77, %r78;
	shr.u32 	%r80, %r64, 10;
	xor.b32  	%r81, %r79, %r80;
	add.s32 	%r82, %r81, %r225;
	ld.local.u32 	%r227, [%rd24+-20];
	shf.l.wrap.b32 	%r83, %r227, %r227, 25;
	shf.l.wrap.b32 	%r84, %r227, %r227, 14;
	xor.b32  	%r85, %r83, %r84;
	shr.u32 	%r86, %r227, 3;
	xor.b32  	%r87, %r85, %r86;
	add.s32 	%r88, %r82, %r57;
	add.s32 	%r226, %r88, %r87;
	st.local.v4.u32 	[%rd24+28], {%r8, %r64, %r228, %r226};
	add.s32 	%r224, %r224, 4;
	add.s64 	%rd24, %rd24, 16;
	setp.ne.s32 	%p1, %r224, 48;
	mov.u32 	%r225, %r8;
	@%p1 bra 	$L__BB0_1;
	mov.u64 	%rd11, K;
	add.s64 	%rd25, %rd11, 8;
	mov.b32 	%r237, 1541459225;
	mov.b32 	%r236, 528734635;
	mov.b32 	%r235, -1694144372;
	mov.b32 	%r234, 1359893119;
	mov.b32 	%r233, -1521486534;
	mov.b32 	%r232, 1013904242;
	mov.b32 	%r231, -1150833019;
	mov.b32 	%r230, 1779033703;
	mov.b32 	%r229, 0;
$L__BB0_3:
	shf.l.wrap.b32 	%r98, %r234, %r234, 26;
	shf.l.wrap.b32 	%r99, %r234, %r234, 21;
	xor.b32  	%r100, %r98, %r99;
	shf.l.wrap.b32 	%r101, %r234, %r234, 7;
	xor.b32  	%r102, %r100, %r101;
	and.b32  	%r103, %r234, %r235;
	not.b32 	%r104, %r234;
	and.b32  	%r105, %r236, %r104;
	or.b32  	%r106, %r103, %r105;
	ld.const.u32 	%r107, [%rd25+-8];
	ld.local.v4.u32 	{%r108, %r109, %r110, %r111}, [%rd26];
	add.s32 	%r112, %r106, %r237;
	add.s32 	%r113, %r112, %r102;
	add.s32 	%r114, %r113, %r107;
	add.s32 	%r115, %r114, %r108;
	shf.l.wrap.b32 	%r116, %r230, %r230, 30;
	shf.l.wrap.b32 	%r117, %r230, %r230, 19;
	xor.b32  	%r118, %r116, %r117;
	shf.l.wrap.b32 	%r119, %r230, %r230, 10;
	xor.b32  	%r120, %r118, %r119;
	xor.b32  	%r121, %r231, %r232;
	and.b32  	%r122, %r230, %r121;
	and.b32  	%r123, %r231, %r232;
	xor.b32  	%r124, %r122, %r123;
	add.s32 	%r125, %r120, %r124;
	add.s32 	%r237, %r115, %r233;
	add.s32 	%r233, %r125, %r115;
	shf.l.wrap.b32 	%r126, %r237, %r237, 26;
	shf.l.wrap.b32 	%r127, %r237, %r237, 21;
	xor.b32  	%r128, %r126, %r127;
	shf.l.wrap.b32 	%r129, %r237, %r237, 7;
	xor.b32  	%r130, %r128, %r129;
	and.b32  	%r131, %r237, %r234;
	not.b32 	%r132, %r237;
	and.b32  	%r133, %r235, %r132;
	or.b32  	%r134, %r131, %r133;
	ld.const.u32 	%r135, [%rd25+-4];
	add.s32 	%r136, %r134, %r236;
	add.s32 	%r137, %r136, %r130;
	add.s32 	%r138, %r137, %r135;
	add.s32 	%r139, %r138, %r109;
	shf.l.wrap.b32 	%r140, %r233, %r233, 30;
	shf.l.wrap.b32 	%r141, %r233, %r233, 19;
	xor.b32  	%r142, %r140, %r141;
	shf.l.wrap.b32 	%r143, %r233, %r233, 10;
	xor.b32  	%r144, %r142, %r143;
	xor.b32  	%r145, %r230, %r231;
	and.b32  	%r146, %r233, %r145;
	and.b32  	%r147, %r230, %r231;
	xor.b32  	%r148, %r146, %r147;
	add.s32 	%r149, %r144, %r148;
	add.s32 	%r236, %r139, %r232;
	add.s32 	%r232, %r149, %r139;
	shf.l.wrap.b32 	%r150, %r236, %r236, 26;
	shf.l.wrap.b32 	%r151, %r236, %r236, 21;
	xor.b32  	%r152, %r150, %r151;
	shf.l.wrap.b32 	%r153, %r236, %r236, 7;
	xor.b32  	%r154, %r152, %r153;
	and.b32  	%r155, %r236, %r237;
	not.b32 	%r156, %r236;
	and.b32  	%r157, %r234, %r156;
	or.b32  	%r158, %r155, %r157;
	ld.const.u32 	%r159, [%rd25];
	add.s32 	%r160, %r158, %r235;
	add.s32 	%r161, %r160, %r154;
	add.s32 	%r162, %r161, %r159;
	add.s32 	%r163, %r162, %r110;
	shf.l.wrap.b32 	%r164, %r232, %r232, 30;
	shf.l.wrap.b32 	%r165, %r232, %r232, 19;
	xor.b32  	%r166, %r164, %r165;
	shf.l.wrap.b32 	%r167, %r232, %r232, 10;
	xor.b32  	%r168, %r166, %r167;
	xor.b32  	%r169, %r233, %r230;
	and.b32  	%r170, %r232, %r169;
	and.b32  	%r171, %r233, %r230;
	xor.b32  	%r172, %r170, %r171;
	add.s32 	%r173, %r168, %r172;
	add.s32 	%r235, %r163, %r231;
	add.s32 	%r231, %r173, %r163;
	shf.l.wrap.b32 	%r174, %r235, %r235, 26;
	shf.l.wrap.b32 	%r175, %r235, %r235, 21;
	xor.b32  	%r176, %r174, %r175;
	shf.l.wrap.b32 	%r177, %r235, %r235, 7;
	xor.b32  	%r178, %r176, %r177;
	and.b32  	%r179, %r235, %r236;
	not.b32 	%r180, %r235;
	and.b32  	%r181, %r237, %r180;
	or.b32  	%r182, %r179, %r181;
	ld.const.u32 	%r183, [%rd25+4];
	add.s32 	%r184, %r182, %r234;
	add.s32 	%r185, %r184, %r178;
	add.s32 	%r186, %r185, %r183;
	add.s32 	%r187, %r186, %r111;
	shf.l.wrap.b32 	%r188, %r231, %r231, 30;
	shf.l.wrap.b32 	%r189, %r231, %r231, 19;
	xor.b32  	%r190, %r188, %r189;
	shf.l.wrap.b32 	%r191, %r231, %r231, 10;
	xor.b32  	%r192, %r190, %r191;
	xor.b32  	%r193, %r232, %r233;
	and.b32  	%r194, %r231, %r193;
	and.b32  	%r195, %r232, %r233;
	xor.b32  	%r196, %r194, %r195;
	add.s32 	%r197, %r192, %r196;
	add.s32 	%r234, %r187, %r230;
	add.s32 	%r230, %r197, %r187;
	add.s32 	%r229, %r229, 4;
	add.s64 	%rd26, %rd26, 16;
	add.s64 	%rd25, %rd25, 16;
	setp.ne.s32 	%p2, %r229, 64;
	@%p2 bra 	$L__BB0_3;
	add.u64 	%rd12, %SP, 256;
	add.u64 	%rd13, %SPL, 256;
	add.s32 	%r198, %r230, 1779033703;
	add.s32 	%r199, %r231, -1150833019;
	add.s32 	%r200, %r232, 1013904242;
	add.s32 	%r201, %r233, -1521486534;
	add.s32 	%r202, %r234, 1359893119;
	add.s32 	%r203, %r235, -1694144372;
	add.s32 	%r204, %r236, 528734635;
	add.s32 	%r205, %r237, 1541459225;
	st.local.u32 	[%rd13], %r1;
	mov.u64 	%rd14, $str;
	cvta.global.u64 	%rd15, %rd14;
	{ // callseq 0, 0
	.param .b64 param0;
	st.param.b64 	[param0], %rd15;
	.param .b64 param1;
	st.param.b64 	[param1], %rd12;
	.param .b32 retval0;
	call.uni (retval0), 
	vprintf, 
	(
	param0, 
	param1
	);
	ld.param.b32 	%r206, [retval0];
	} // callseq 0
	st.local.v4.u32 	[%rd13], {%r198, %r199, %r200, %r201};
	st.local.v4.u32 	[%rd13+16], {%r202, %r203, %r204, %r205};
	mov.u64 	%rd16, $str$1;
	cvta.global.u64 	%rd17, %rd16;
	{ // callseq 1, 0
	.param .b64 param0;
	st.param.b64 	[param0], %rd17;
	.param .b64 param1;
	st.param.b64 	[param1], %rd12;
	.param .b32 retval0;
	call.uni (retval0), 
	vprintf, 
	(
	param0, 
	param1
	);
	ld.param.b32 	%r208, [retval0];
	} // callseq 1
	mov.b32 	%r210, -1708925875;
	mov.b32 	%r211, -87936589;
	mov.b32 	%r212, -904151606;
	mov.b32 	%r213, -896040686;
	st.local.v4.u32 	[%rd13], {%r213, %r212, %r211, %r210};
	mov.b32 	%r214, -1343338309;
	mov.b32 	%r215, -1182763131;
	mov.b32 	%r216, 343690866;
	mov.b32 	%r217, -1484328968;
	st.local.v4.u32 	[%rd13+16], {%r217, %r216, %r215, %r214};
	mov.u64 	%rd18, $str$2;
	cvta.global.u64 	%rd19, %rd18;
	{ // callseq 2, 0
	.param .b64 param0;
	st.param.b64 	[param0], %rd19;
	.param .b64 param1;
	st.param.b64 	[param1], %rd12;
	.param .b32 retval0;
	call.uni (retval0), 
	vprintf, 
	(
	param0, 
	param1
	);
	ld.param.b32 	%r218, [retval0];
	} // callseq 2
	setp.ne.s32 	%p3, %r198, -896040686;
	setp.ne.s32 	%p4, %r199, -904151606;
	or.pred  	%p5, %p3, %p4;
	setp.ne.s32 	%p6, %r200, -87936589;
	or.pred  	%p7, %p5, %p6;
	setp.ne.s32 	%p8, %r201, -1708925875;
	or.pred  	%p9, %p7, %p8;
	setp.ne.s32 	%p10, %r202, -1484328968;
	or.pred  	%p11, %p9, %p10;
	setp.ne.s32 	%p12, %r203, 343690866;
	or.pred  	%p13, %p11, %p12;
	setp.ne.s32 	%p14, %r204, -1182763131;
	or.pred  	%p15, %p13, %p14;
	setp.ne.s32 	%p16, %r205, -1343338309;
	or.pred  	%p17, %p15, %p16;
	@%p17 bra 	$L__BB0_6;
	mov.u64 	%rd22, $str$3;
	cvta.global.u64 	%rd23, %rd22;
	{ // callseq 4, 0
	.param .b64 param0;
	st.param.b64 	[param0], %rd23;
	.param .b64 param1;
	st.param.b64 	[param1], 0;
	.param .b32 retval0;
	call.uni (retval0), 
	vprintf, 
	(
	param0, 
	param1
	);
	ld.param.b32 	%r222, [retval0];
	} // callseq 4
	bra.uni 	$L__BB0_7;
$L__BB0_6:
	mov.u64 	%rd20, $str$4;
	cvta.global.u64 	%rd21, %rd20;
	{ // callseq 3, 0
	.param .b64 param0;
	st.param.b64 	[param0], %rd21;
	.param .b64 param1;
	st.param.b64 	[param1], 0;
	.param .b32 retval0;
	call.uni (retval0), 
	vprintf, 
	(
	param0, 
	param1
	);
	ld.param.b32 	%r220, [retval0];
	} // callseq 3
$L__BB0_7:
	ret;

}


// ===== COMPILED SASS (sm_100) =====

	.target	sm_100

	.elftype	@"ET_EXEC"


//--------------------- .note.nv.tkinfo           --------------------------
	.section	.note.nv.tkinfo,"",@"SHT_NOTE"
	.sectionflags	@"SHF_NOTE_NV_TKINFO"
	.tkinfo
        /*0018*/ 	.word	0x00000002
        /*0030*/ 	.string	""
        /*0030*/ 	.string	"ptxas"
        /*0030*/ 	.string	"Cuda compilation tools, release 13.0, V13.0.88"
        /*0030*/ 	.string	"Build cuda_13.0.r13.0/compiler.36424714_0"
        /*0030*/ 	.string	"-arch sm_100 -m 64 "



//--------------------- .note.nv.cuinfo           --------------------------
	.section	.note.nv.cuinfo,"",@"SHT_NOTE"
	.sectionflags	@"SHF_NOTE_NV_CUINFO"
        /*0018*/ 	.short	0x0002
        /*001a*/ 	.short	0x0064
        /*001c*/ 	.short	0x0082
	.zero		2


//--------------------- .nv.info                  --------------------------
	.section	.nv.info,"",@"SHT_CUDA_INFO"
	.align	4


	//----- nvinfo : EIATTR_REGCOUNT
	.align		4
        /*0000*/ 	.byte	0x04, 0x2f
        /*0002*/ 	.short	(.L_8 - .L_7)
	.align		4
.L_7:
        /*0004*/ 	.word	index@(_Z13test_completev)
        /*0008*/ 	.word	0x00000020


	//----- nvinfo : EIATTR_FRAME_SIZE
	.align		4
.L_8:
        /*000c*/ 	.byte	0x04, 0x11
        /*000e*/ 	.short	(.L_10 - .L_9)
	.align		4
.L_9:
        /*0010*/ 	.word	index@(_Z13test_completev)
        /*0014*/ 	.word	0x00000120


	//----- nvinfo : EIATTR_MIN_STACK_SIZE
	.align		4
.L_10:
        /*0018*/ 	.byte	0x04, 0x12
        /*001a*/ 	.short	(.L_12 - .L_11)
	.align		4
.L_11:
        /*001c*/ 	.word	index@(_Z13test_completev)
        /*0020*/ 	.word	0x00000120
.L_12:


//--------------------- .nv.compat                --------------------------
	.section	.nv.compat,"",@"SHT_CUDA_COMPAT_INFO"
	.align	4
        /*0000*/ 	.byte	0x02, 0x09, 0x00, 0x00, 0x02, 0x02, 0x01, 0x00, 0x02, 0x05, 0x05, 0x00, 0x03, 0x07, 0x01, 0x01
        /*0010*/ 	.byte	0x02, 0x03, 0x00, 0x00, 0x02, 0x06, 0x01, 0x00, 0x04, 0x0b, 0x08, 0x00, 0x09, 0x00, 0x00, 0x00
        /*0020*/ 	.byte	0x00, 0x00, 0x00, 0x00


//--------------------- .nv.info._Z13test_completev --------------------------
	.section	.nv.info._Z13test_completev,"",@"SHT_CUDA_INFO"
	.sectionflags	@""
	.align	4


	//----- nvinfo : EIATTR_CUDA_API_VERSION
	.align		4
        /*0000*/ 	.byte	0x04, 0x37
        /*0002*/ 	.short	(.L_14 - .L_13)
.L_13:
        /*0004*/ 	.word	0x00000082


	//----- nvinfo : EIATTR_SPARSE_MMA_MASK
	.align		4
.L_14:
        /*0008*/ 	.byte	0x03, 0x50
        /*000a*/ 	.short	0x0000


	//----- nvinfo : EIATTR_MAXREG_COUNT
	.align		4
        /*000c*/ 	.byte	0x03, 0x1b
        /*000e*/ 	.short	0x00ff


	//----- nvinfo : EIATTR_EXTERNS
	.align		4
        /*0010*/ 	.byte	0x04, 0x0f
        /*0012*/ 	.short	(.L_16 - .L_15)


	//   ....[0]....
	.align		4
.L_15:
        /*0014*/ 	.word	index@(vprintf)


	//----- nvinfo : EIATTR_MERCURY_ISA_VERSION
	.align		4
.L_16:
        /*0018*/ 	.byte	0x03, 0x5f
        /*001a*/ 	.short	0x0101


	//----- nvinfo : EIATTR_VRC_CTA_INIT_COUNT
	.align		4
        /*001c*/ 	.byte	0x02, 0x4a
	.zero		1
	.zero		1


	//----- nvinfo : EIATTR_SYSCALL_OFFSETS
	.align		4
        /*0020*/ 	.byte	0x04, 0x46
        /*0022*/ 	.short	(.L_18 - .L_17)


	//   ....[0]....
.L_17:
        /*0024*/ 	.word	0x000012f0


	//   ....[1]....
        /*0028*/ 	.word	0x000013a0


	//   ....[2]....
        /*002c*/ 	.word	0x000014c0


	//   ....[3]....
        /*0030*/ 	.word	0x000015c0


	//   ....[4]....
        /*0034*/ 	.word	0x00001650


	//----- nvinfo : EIATTR_EXIT_INSTR_OFFSETS
	.align		4
.L_18:
        /*0038*/ 	.byte	0x04, 0x1c
        /*003a*/ 	.short	(.L_20 - .L_19)


	//   ....[0]....
.L_19:
        /*003c*/ 	.word	0x000015d0


	//   ....[1]....
        /*0040*/ 	.word	0x00001660


	//----- nvinfo : EIATTR_CRS_STACK_SIZE
	.align		4
.L_20:
        /*0044*/ 	.byte	0x04, 0x1e
        /*0046*/ 	.short	(.L_22 - .L_21)
.L_21:
        /*0048*/ 	.word	0x00000000


	//----- nvinfo : EIATTR_SW_WAR
	.align		4
.L_22:
        /*004c*/ 	.byte	0x04, 0x36
        /*004e*/ 	.short	(.L_24 - .L_23)
.L_23:
        /*0050*/ 	.word	0x00000008
.L_24:


//--------------------- .nv.callgraph             --------------------------
	.section	.nv.callgraph,"",@"SHT_CUDA_CALLGRAPH"
	.align	4
	.sectionentsize	8
	.align		4
        /*0000*/ 	.word	0x00000000
	.align		4
        /*0004*/ 	.word	0xffffffff
	.align		4
        /*0008*/ 	.word	index@(_Z13test_completev)
	.align		4
        /*000c*/ 	.word	index@(vprintf)
	.align		4
        /*0010*/ 	.word	0x00000000
	.align		4
        /*0014*/ 	.word	0xfffffffe
	.align		4
        /*0018*/ 	.word	0x00000000
	.align		4
        /*001c*/ 	.word	0xfffffffd
	.align		4
        /*0020*/ 	.word	0x00000000
	.align		4
        /*0024*/ 	.word	0xfffffffc


//--------------------- .nv.constant4             --------------------------
	.section	.nv.constant4,"a",@progbits
	.align	8
	.align		8
.nv.constant4:
        /*0000*/ 	.dword	vprintf
	.align		8
        /*0008*/ 	.dword	$str
	.align		8
        /*0010*/ 	.dword	$str$1
	.align		8
        /*0018*/ 	.dword	$str$2
	.align		8
        /*0020*/ 	.dword	$str$3
	.align		8
        /*0028*/ 	.dword	$str$4


//--------------------- .nv.constant3             --------------------------
	.section	.nv.constant3,"a",@progbits
	.align	4
.nv.constant3:
	.type		SMART_CHARSET,@object
	.size		SMART_CHARSET,(.L_0 - SMART_CHARSET)
SMART_CHARSET:
        /*0000*/ 	.byte	0x61, 0x62, 0x63, 0x64, 0x65, 0x66, 0x67, 0x68, 0x69, 0x6a, 0x6b, 0x6c, 0x6d, 0x6e, 0x6f, 0x70
        /*0010*/ 	.byte	0x71, 0x72, 0x73, 0x74, 0x75, 0x76, 0x77, 0x78, 0x79, 0x7a, 0x30, 0x31, 0x32, 0x33, 0x34, 0x35
        /*0020*/ 	.byte	0x36, 0x37, 0x38, 0x39, 0x41, 0x42, 0x43, 0x44, 0x45, 0x46, 0x47, 0x48, 0x49, 0x4a, 0x4b, 0x4c
        /*0030*/ 	.byte	0x4d, 0x4e, 0x4f, 0x50, 0x51, 0x52, 0x53, 0x54, 0x55, 0x56, 0x57, 0x58, 0x59, 0x5a, 0x5f, 0x2d
        /*0040*/ 	.byte	0x21, 0x40, 0x23, 0x24, 0x25, 0x5e, 0x26, 0x2a, 0x28, 0x29, 0x2b, 0x3d, 0x5b, 0x5d, 0x7b, 0x7d
        /*0050*/ 	.byte	0x7c, 0x3b, 0x3a, 0x27, 0x22, 0x3c, 0x3e, 0x2c, 0x2e, 0x3f, 0x2f, 0x5c, 0x60, 0x7e, 0x20
.L_0:
	.zero		1
	.type		K,@object
	.size		K,(.L_1 - K)
K:
        /*0060*/ 	.byte	0x98, 0x2f, 0x8a, 0x42, 0x91, 0x44, 0x37, 0x71, 0xcf, 0xfb, 0xc0, 0xb5, 0xa5, 0xdb, 0xb5, 0xe9
        /* <DEDUP_REMOVED lines=15> */
.L_1:


//--------------------- .text._Z13test_completev  --------------------------
	.section	.text._Z13test_completev,"ax",@progbits
	.align	128
        .global         _Z13test_completev
        .type           _Z13test_completev,@function
        .size           _Z13test_completev,(.L_x_9 - _Z13test_completev)
        .other          _Z13test_completev,@"STO_CUDA_ENTRY STV_DEFAULT"
_Z13test_completev:
.text._Z13test_completev:
[----:B------:R-:W0:Y:S08]  /*0000*/  LDC R1, c[0x0][0x37c] ;  /* 0x0000df00ff017b82 */ /* 0x000e300000000800 */
[----:B------:R-:W1:Y:S01]  /*0010*/  LDC R0, c[0x3][RZ] ;  /* 0x00c00000ff007b82 */ /* 0x000e620000000800 */
[----:B0-----:R-:W-:Y:S01]  /*0020*/  VIADD R1, R1, 0xfffffee0 ;  /* 0xfffffee001017836 */ /* 0x001fe20000000000 */
[----:B------:R-:W-:Y:S01]  /*0030*/  CS2R R16, SRZ ;  /* 0x0000000000107805 */ /* 0x000fe2000001ff00 */
[----:B------:R-:W-:Y:S01]  /*0040*/  IMAD.MOV.U32 R19, RZ, RZ, 0x8 ;  /* 0x00000008ff137424 */ /* 0x000fe200078e00ff */
[----:B------:R-:W-:Y:S01]  /*0050*/  CS2R R6, SRZ ;  /* 0x0000000000067805 */ /* 0x000fe2000001ff00 */
[----:B------:R-:W-:Y:S01]  /*0060*/  IMAD.MOV.U32 R18, RZ, RZ, RZ ;  /* 0x000000ffff127224 */ /* 0x000fe200078e00ff */
[----:B------:R0:W-:Y:S01]  /*0070*/  STL.128 [R1+0x10], RZ ;  /* 0x000010ff01007387 */ /* 0x0001e20000100c00 */
[----:B------:R-:W-:Y:S01]  /*0080*/  IMAD.MOV.U32 R5, RZ, RZ, RZ ;  /* 0x000000ffff057224 */ /* 0x000fe200078e00ff */
[----:B------:R-:W2:Y:S01]  /*0090*/  LDC R12, c[0x0][0x2f8] ;  /* 0x0000be00ff0c7b82 */ /* 0x000ea20000000800 */
[----:B------:R-:W-:Y:S01]  /*00a0*/  VIADD R3, R1, 0x24 ;  /* 0x0000002401037836 */ /* 0x000fe20000000000 */
[----:B------:R0:W-:Y:S01]  /*00b0*/  STL.128 [R1+0x30], R16 ;  /* 0x0000301001007387 */ /* 0x0001e20000100c00 */
[----:B------:R-:W-:Y:S01]  /*00c0*/  IMAD.MOV.U32 R2, RZ, RZ, R1 ;  /* 0x000000ffff027224 */ /* 0x000fe200078e0001 */
[----:B------:R-:W3:Y:S01]  /*00d0*/  LDCU UR5, c[0x0][0x2fc] ;  /* 0x00005f80ff0577ac */ /* 0x000ee20008000800 */
[----:B------:R-:W-:Y:S01]  /*00e0*/  IMAD.MOV.U32 R11, RZ, RZ, 0x8 ;  /* 0x00000008ff0b7424 */ /* 0x000fe200078e00ff */
[----:B------:R0:W-:Y:S01]  /*00f0*/  STL.128 [R1+0x20], RZ ;  /* 0x000020ff01007387 */ /* 0x0001e20000100c00 */
[----:B------:R-:W-:Y:S01]  /*0100*/  IMAD.MOV.U32 R8, RZ, RZ, RZ ;  /* 0x000000ffff087224 */ /* 0x000fe200078e00ff */
[----:B------:R-:W-:Y:S01]  /*0110*/  UMOV UR4, URZ ;  /* 0x000000ff00047c82 */ /* 0x000fe20008000000 */
[----:B------:R-:W-:Y:S01]  /*0120*/  IMAD.MOV.U32 R10, RZ, RZ, RZ ;  /* 0x000000ffff0a7224 */ /* 0x000fe200078e00ff */
[----:B-1----:R-:W-:-:S04]  /*0130*/  LOP3.LUT R0, R0, 0xff, RZ, 0xc0, !PT ;  /* 0x000000ff00007812 */ /* 0x002fc800078ec0ff */
[----:B------:R-:W-:-:S05]  /*0140*/  LEA R4, R0, 0x800000, 0x18 ;  /* 0x0080000000047811 */ /* 0x000fca00078ec0ff */
[----:B------:R0:W-:Y:S02]  /*0150*/  STL.128 [R1], R4 ;  /* 0x0000000401007387 */ /* 0x0001e40000100c00 */
.L_x_0:
[----:B0-----:R-:W4:Y:S04]  /*0160*/  LDL R5, [R3+-0x20] ;  /* 0xffffe00003057983 */ /* 0x001f280000100800 */
[----:B------:R-:W5:Y:S04]  /*0170*/  LDL R23, [R3] ;  /* 0x0000000003177983 */ /* 0x000f680000100800 */
[----:B------:R-:W3:Y:S04]  /*0180*/  LDL.64 R6, [R3+0x4] ;  /* 0x0000040003067983 */ /* 0x000ee80000100a00 */
[----:B------:R-:W2:Y:S04]  /*0190*/  LDL.64 R14, [R3+-0x1c] ;  /* 0xffffe400030e7983 */ /* 0x000ea80000100a00 */
[----:B------:R-:W2:Y:S04]  /*01a0*/  LDL R21, [R3+-0x14] ;  /* 0xffffec0003157983 */ /* 0x000ea80000100800 */
[----:B------:R-:W2:Y:S04]  /*01b0*/  LDL R9, [R3+-0x10] ;  /* 0xfffff00003097983 */ /* 0x000ea80000100800 */
[----:B------:R-:W2:Y:S04]  /*01c0*/  LDL R20, [R3+0x10] ;  /* 0x0000100003147983 */ /* 0x000ea80000100800 */
[----:B------:R-:W2:Y:S04]  /*01d0*/  LDL.64 R18, [R3+0x14] ;  /* 0x0000140003127983 */ /* 0x000ea80000100a00 */
[----:B------:R-:W2:Y:S04]  /*01e0*/  LDL.64 R16, [R3+-0xc] ;  /* 0xfffff40003107983 */ /* 0x000ea80000100a00 */
[----:B------:R-:W2:Y:S01]  /*01f0*/  LDL R13, [R3+-0x4] ;  /* 0xfffffc00030d7983 */ /* 0x000ea20000100800 */
[----:B------:R-:W-:-:S02]  /*0200*/  SHF.R.U32.HI R24, RZ, 0xa, R10 ;  /* 0x0000000aff187819 */ /* 0x000fc4000001160a */
[C-C-:B------:R-:W-:Y:S01]  /*0210*/  SHF.L.W.U32.HI R22, R10.reuse, 0xf, R10.reuse ;  /* 0x0000000f0a167819 */ /* 0x140fe20000010e0a */
[----:B------:R-:W2:Y:S01]  /*0220*/  LDL R27, [R3+0x10] ;  /* 0x00001000031b7983 */ /* 0x000ea20000100800 */
[----:B------:R-:W-:Y:S02]  /*0230*/  SHF.L.W.U32.HI R25, R10, 0xd, R10 ;  /* 0x0000000d0a197819 */ /* 0x000fe40000010e0a */
[C---:B------:R-:W-:Y:S02]  /*0240*/  SHF.L.W.U32.HI R10, R11.reuse, 0xf, R11 ;  /* 0x0000000f0b0a7819 */ /* 0x040fe40000010e0b */
[----:B------:R-:W-:Y:S02]  /*0250*/  LOP3.LUT R22, R24, R22, R25, 0x96, !PT ;  /* 0x0000001618167212 */ /* 0x000fe400078e9619 */
[--C-:B------:R-:W-:Y:S02]  /*0260*/  SHF.R.U32.HI R24, RZ, 0xa, R11.reuse ;  /* 0x0000000aff187819 */ /* 0x100fe4000001160b */
[----:B------:R-:W-:-:S04]  /*0270*/  SHF.L.W.U32.HI R11, R11, 0xd, R11 ;  /* 0x0000000d0b0b7819 */ /* 0x000fc80000010e0b */
[----:B------:R-:W-:Y:S02]  /*0280*/  LOP3.LUT R25, R24, R10, R11, 0x96, !PT ;  /* 0x0000000a18197212 */ /* 0x000fe400078e960b */
[C-C-:B----4-:R-:W-:Y:S02]  /*0290*/  SHF.L.W.U32.HI R10, R5.reuse, 0x19, R5.reuse ;  /* 0x00000019050a7819 */ /* 0x150fe40000010e05 */
[--C-:B------:R-:W-:Y:S02]  /*02a0*/  SHF.L.W.U32.HI R11, R5, 0xe, R5.reuse ;  /* 0x0000000e050b7819 */ /* 0x100fe40000010e05 */
[----:B------:R-:W-:Y:S02]  /*02b0*/  SHF.R.U32.HI R24, RZ, 0x3, R5 ;  /* 0x00000003ff187819 */ /* 0x000fe40000011605 */
[----:B-----5:R-:W-:Y:S02]  /*02c0*/  IADD3 R23, PT, PT, R4, R22, R23 ;  /* 0x0000001604177210 */ /* 0x020fe40007ffe017 */
[----:B------:R-:W-:-:S02]  /*02d0*/  LOP3.LUT R4, R24, R10, R11, 0x96, !PT ;  /* 0x0000000a18047212 */ /* 0x000fc400078e960b */
[----:B---3--:R-:W-:Y:S02]  /*02e0*/  IADD3 R22, PT, PT, R5, R25, R6 ;  /* 0x0000001905167210 */ /* 0x008fe40007ffe006 */
[--C-:B--2---:R-:W-:Y:S01]  /*02f0*/  SHF.L.W.U32.HI R5, R14, 0x19, R14.reuse ;  /* 0x000000190e057819 */ /* 0x104fe20000010e0e */
[----:B------:R-:W-:Y:S01]  /*0300*/  IMAD.IADD R4, R4, 0x1, R23 ;  /* 0x0000000104047824 */ /* 0x000fe200078e0217 */
[--C-:B------:R-:W-:Y:S02]  /*0310*/  SHF.L.W.U32.HI R6, R14, 0xe, R14.reuse ;  /* 0x0000000e0e067819 */ /* 0x100fe40000010e0e */
[----:B------:R-:W-:Y:S02]  /*0320*/  SHF.R.U32.HI R10, RZ, 0x3, R14 ;  /* 0x00000003ff0a7819 */ /* 0x000fe4000001160e */
[----:B------:R-:W-:Y:S02]  /*0330*/  SHF.L.W.U32.HI R11, R4, 0xf, R4 ;  /* 0x0000000f040b7819 */ /* 0x000fe40000010e04 */
[----:B------:R-:W-:-:S02]  /*0340*/  LOP3.LUT R5, R10, R5, R6, 0x96, !PT ;  /* 0x000000050a057212 */ /* 0x000fc400078e9606 */
[--C-:B------:R-:W-:Y:S02]  /*0350*/  SHF.L.W.U32.HI R24, R4, 0xd, R4.reuse ;  /* 0x0000000d04187819 */ /* 0x100fe40000010e04 */
[----:B------:R-:W-:Y:S01]  /*0360*/  SHF.R.U32.HI R23, RZ, 0xa, R4 ;  /* 0x0000000aff177819 */ /* 0x000fe20000011604 */
[----:B------:R-:W-:Y:S01]  /*0370*/  IMAD.IADD R5, R5, 0x1, R22 ;  /* 0x0000000105057824 */ /* 0x000fe200078e0216 */
[--C-:B------:R-:W-:Y:S02]  /*0380*/  SHF.L.W.U32.HI R10, R15, 0x19, R15.reuse ;  /* 0x000000190f0a7819 */ /* 0x100fe40000010e0f */
[----:B------:R-:W-:Y:S02]  /*0390*/  LOP3.LUT R6, R23, R11, R24, 0x96, !PT ;  /* 0x0000000b17067212 */ /* 0x000fe400078e9618 */
[--C-:B------:R-:W-:Y:S02]  /*03a0*/  SHF.L.W.U32.HI R11, R15, 0xe, R15.reuse ;  /* 0x0000000e0f0b7819 */ /* 0x100fe40000010e0f */
[----:B------:R-:W-:-:S02]  /*03b0*/  SHF.R.U32.HI R22, RZ, 0x3, R15 ;  /* 0x00000003ff167819 */ /* 0x000fc4000001160f */
[C-C-:B------:R-:W-:Y:S02]  /*03c0*/  SHF.L.W.U32.HI R23, R5.reuse, 0xf, R5.reuse ;  /* 0x0000000f05177819 */ /* 0x140fe40000010e05 */
[--C-:B------:R-:W-:Y:S02]  /*03d0*/  SHF.L.W.U32.HI R24, R5, 0xd, R5.reuse ;  /* 0x0000000d05187819 */ /* 0x100fe40000010e05 */
[----:B------:R-:W-:Y:S02]  /*03e0*/  SHF.R.U32.HI R25, RZ, 0xa, R5 ;  /* 0x0000000aff197819 */ /* 0x000fe40000011605 */
[----:B------:R-:W-:Y:S02]  /*03f0*/  LOP3.LUT R10, R22, R10, R11, 0x96, !PT ;  /* 0x0000000a160a7212 */ /* 0x000fe400078e960b */
[----:B------:R-:W-:Y:S02]  /*0400*/  LOP3.LUT R23, R25, R23, R24, 0x96, !PT ;  /* 0x0000001719177212 */ /* 0x000fe400078e9618 */
[C-C-:B------:R-:W-:Y:S01]  /*0410*/  SHF.L.W.U32.HI R11, R21.reuse, 0x19, R21.reuse ;  /* 0x00000019150b7819 */ /* 0x140fe20000010e15 */
[----:B------:R-:W2:Y:S01]  /*0420*/  LDL R25, [R3] ;  /* 0x0000000003197983 */ /* 0x000ea20000100800 */
[----:B------:R-:W-:-:S02]  /*0430*/  SHF.L.W.U32.HI R22, R21, 0xe, R21 ;  /* 0x0000000e15167819 */ /* 0x000fc40000010e15 */
[----:B------:R-:W-:Y:S02]  /*0440*/  SHF.R.U32.HI R24, RZ, 0x3, R21 ;  /* 0x00000003ff187819 */ /* 0x000fe40000011615 */
[----:B------:R-:W-:Y:S02]  /*0450*/  IADD3 R7, PT, PT, R14, R6, R7 ;  /* 0x000000060e077210 */ /* 0x000fe40007ffe007 */
[----:B------:R-:W-:Y:S02]  /*0460*/  IADD3 R8, PT, PT, R15, R23, R8 ;  /* 0x000000170f087210 */ /* 0x000fe40007ffe008 */
[----:B------:R-:W-:Y:S01]  /*0470*/  LOP3.LUT R11, R24, R11, R22, 0x96, !PT ;  /* 0x0000000b180b7212 */ /* 0x000fe200078e9616 */
[----:B------:R-:W-:-:S04]  /*0480*/  IMAD.IADD R6, R10, 0x1, R7 ;  /* 0x000000010a067824 */ /* 0x000fc800078e0207 */
[----:B------:R-:W-:Y:S01]  /*0490*/  IMAD.IADD R7, R11, 0x1, R8 ;  /* 0x000000010b077824 */ /* 0x000fe200078e0208 */
[C-C-:B------:R-:W-:Y:S02]  /*04a0*/  SHF.L.W.U32.HI R8, R6.reuse, 0xf, R6.reuse ;  /* 0x0000000f06087819 */ /* 0x140fe40000010e06 */
[--C-:B------:R-:W-:Y:S02]  /*04b0*/  SHF.L.W.U32.HI R11, R6, 0xd, R6.reuse ;  /* 0x0000000d060b7819 */ /* 0x100fe40000010e06 */
[----:B------:R-:W-:Y:S01]  /*04c0*/  SHF.R.U32.HI R10, RZ, 0xa, R6 ;  /* 0x0000000aff0a7819 */ /* 0x000fe20000011606 */
[----:B------:R0:W-:Y:S01]  /*04d0*/  STL.128 [R3+0x1c], R4 ;  /* 0x00001c0403007387 */ /* 0x0001e20000100c00 */
[C-C-:B------:R-:W-:Y:S02]  /*04e0*/  SHF.L.W.U32.HI R14, R7.reuse, 0xf, R7.reuse ;  /* 0x0000000f070e7819 */ /* 0x140fe40000010e07 */
[--C-:B------:R-:W-:Y:S01]  /*04f0*/  SHF.L.W.U32.HI R15, R7, 0xd, R7.reuse ;  /* 0x0000000d070f7819 */ /* 0x100fe20000010e07 */
[----:B------:R-:W3:Y:S01]  /*0500*/  LDL R24, [R3+0x20] ;  /* 0x0000200003187983 */ /* 0x000ee20000100800 */
[----:B------:R-:W-:-:S02]  /*0510*/  SHF.R.U32.HI R23, RZ, 0xa, R7 ;  /* 0x0000000aff177819 */ /* 0x000fc40000011607 */
[----:B------:R-:W-:Y:S02]  /*0520*/  LOP3.LUT R8, R10, R8, R11, 0x96, !PT ;  /* 0x000000080a087212 */ /* 0x000fe400078e960b */
[C-C-:B------:R-:W-:Y:S02]  /*0530*/  SHF.L.W.U32.HI R10, R9.reuse, 0x19, R9.reuse ;  /* 0x00000019090a7819 */ /* 0x140fe40000010e09 */
[--C-:B------:R-:W-:Y:S02]  /*0540*/  SHF.L.W.U32.HI R11, R9, 0xe, R9.reuse ;  /* 0x0000000e090b7819 */ /* 0x100fe40000010e09 */
[----:B------:R-:W-:Y:S02]  /*0550*/  SHF.R.U32.HI R22, RZ, 0x3, R9 ;  /* 0x00000003ff167819 */ /* 0x000fe40000011609 */
[----:B------:R-:W-:Y:S01]  /*0560*/  LOP3.LUT R23, R23, R14, R15, 0x96, !PT ;  /* 0x0000000e17177212 */ /* 0x000fe200078e960f */
[----:B0-----:R-:W4:Y:S01]  /*0570*/  LDL.64 R6, [R3+0x4] ;  /* 0x0000040003067983 */ /* 0x001f220000100a00 */
[----:B------:R-:W-:-:S02]  /*0580*/  IADD3 R21, PT, PT, R21, R8, R20 ;  /* 0x0000000815157210 */ /* 0x000fc40007ffe014 */
[----:B------:R-:W-:Y:S01]  /*0590*/  LOP3.LUT R8, R22, R10, R11, 0x96, !PT ;  /* 0x0000000a16087212 */ /* 0x000fe200078e960b */
[----:B------:R-:W5:Y:S01]  /*05a0*/  LDL.64 R14, [R3+0x24] ;  /* 0x00002400030e7983 */ /* 0x000f620000100a00 */
[----:B------:R-:W-:Y:S02]  /*05b0*/  IADD3 R18, PT, PT, R9, R23, R18 ;  /* 0x0000001709127210 */ /* 0x000fe40007ffe012 */
[C-C-:B------:R-:W-:Y:S02]  /*05c0*/  SHF.L.W.U32.HI R5, R16.reuse, 0x19, R16.reuse ;  /* 0x0000001910057819 */ /* 0x140fe40000010e10 */
[--C-:B------:R-:W-:Y:S02]  /*05d0*/  SHF.L.W.U32.HI R10, R16, 0xe, R16.reuse ;  /* 0x0000000e100a7819 */ /* 0x100fe40000010e10 */
[----:B------:R-:W-:Y:S01]  /*05e0*/  SHF.R.U32.HI R9, RZ, 0x3, R16 ;  /* 0x00000003ff097819 */ /* 0x000fe20000011610 */
[----:B------:R-:W-:-:S03]  /*05f0*/  IMAD.IADD R8, R8, 0x1, R21 ;  /* 0x0000000108087824 */ /* 0x000fc600078e0215 */
[----:B------:R-:W-:Y:S02]  /*0600*/  LOP3.LUT R9, R9, R5, R10, 0x96, !PT ;  /* 0x0000000509097212 */ /* 0x000fe400078e960a */
[C-C-:B------:R-:W-:Y:S01]  /*0610*/  SHF.L.W.U32.HI R11, R8.reuse, 0xf, R8.reuse ;  /* 0x0000000f080b7819 */ /* 0x140fe20000010e08 */
[----:B------:R-:W5:Y:S01]  /*0620*/  LDL R5, [R3+0xc] ;  /* 0x00000c0003057983 */ /* 0x000f620000100800 */
[----:B------:R-:W-:Y:S01]  /*0630*/  SHF.L.W.U32.HI R20, R8, 0xd, R8 ;  /* 0x0000000d08147819 */ /* 0x000fe20000010e08 */
[----:B------:R-:W-:Y:S01]  /*0640*/  IMAD.IADD R9, R9, 0x1, R18 ;  /* 0x0000000109097824 */ /* 0x000fe200078e0212 */
[----:B------:R-:W-:Y:S02]  /*0650*/  SHF.R.U32.HI R21, RZ, 0xa, R8 ;  /* 0x0000000aff157819 */ /* 0x000fe40000011608 */
[----:B------:R-:W-:Y:S02]  /*0660*/  SHF.L.W.U32.HI R18, R17, 0xe, R17 ;  /* 0x0000000e11127819 */ /* 0x000fe40000010e11 */
[----:B------:R-:W-:-:S02]  /*0670*/  LOP3.LUT R10, R21, R11, R20, 0x96, !PT ;  /* 0x0000000b150a7212 */ /* 0x000fc400078e9614 */
[--C-:B------:R-:W-:Y:S02]  /*0680*/  SHF.L.W.U32.HI R11, R17, 0x19, R17.reuse ;  /* 0x00000019110b7819 */ /* 0x100fe40000010e11 */
[----:B------:R-:W-:Y:S02]  /*0690*/  SHF.R.U32.HI R20, RZ, 0x3, R17 ;  /* 0x00000003ff147819 */ /* 0x000fe40000011611 */
[C-C-:B------:R-:W-:Y:S02]  /*06a0*/  SHF.L.W.U32.HI R21, R9.reuse, 0xf, R9.reuse ;  /* 0x0000000f09157819 */ /* 0x140fe40000010e09 */
[--C-:B------:R-:W-:Y:S02]  /*06b0*/  SHF.L.W.U32.HI R22, R9, 0xd, R9.reuse ;  /* 0x0000000d09167819 */ /* 0x100fe40000010e09 */
[----:B------:R-:W-:Y:S02]  /*06c0*/  SHF.R.U32.HI R23, RZ, 0xa, R9 ;  /* 0x0000000aff177819 */ /* 0x000fe40000011609 */
[----:B------:R-:W-:-:S02]  /*06d0*/  LOP3.LUT R11, R20, R11, R18, 0x96, !PT ;  /* 0x0000000b140b7212 */ /* 0x000fc400078e9612 */
[----:B------:R-:W-:Y:S02]  /*06e0*/  LOP3.LUT R21, R23, R21, R22, 0x96, !PT ;  /* 0x0000001517157212 */ /* 0x000fe400078e9616 */
[C-C-:B------:R-:W-:Y:S02]  /*06f0*/  SHF.L.W.U32.HI R18, R13.reuse, 0x19, R13.reuse ;  /* 0x000000190d127819 */ /* 0x140fe40000010e0d */
[--C-:B------:R-:W-:Y:S02]  /*0700*/  SHF.L.W.U32.HI R23, R13, 0xe, R13.reuse ;  /* 0x0000000e0d177819 */ /* 0x100fe40000010e0d */
[----:B------:R-:W-:Y:S02]  /*0710*/  SHF.R.U32.HI R20, RZ, 0x3, R13 ;  /* 0x00000003ff147819 */ /* 0x000fe4000001160d */
[----:B------:R-:W-:Y:S02]  /*0720*/  IADD3 R10, PT, PT, R16, R10, R19 ;  /* 0x0000000a100a7210 */ /* 0x000fe40007ffe013 */
[----:B------:R-:W-:-:S02]  /*0730*/  IADD3 R21, PT, PT, R17, R21, R4 ;  /* 0x0000001511157210 */ /* 0x000fc40007ffe004 */
[----:B------:R-:W-:Y:S01]  /*0740*/  LOP3.LUT R18, R20, R18, R23, 0x96, !PT ;  /* 0x0000001214127212 */ /* 0x000fe200078e9617 */
[----:B------:R-:W-:Y:S01]  /*0750*/  IMAD.IADD R10, R11, 0x1, R10 ;  /* 0x000000010b0a7824 */ /* 0x000fe200078e020a */
[----:B------:R-:W5:Y:S03]  /*0760*/  LDL R4, [R3+0x1c] ;  /* 0x00001c0003047983 */ /* 0x000f660000100800 */
[----:B------:R-:W-:Y:S02]  /*0770*/  IMAD.IADD R11, R18, 0x1, R21 ;  /* 0x00000001120b7824 */ /* 0x000fe400078e0215 */
[----:B------:R-:W5:Y:S04]  /*0780*/  LDL.64 R20, [R3+0x14] ;  /* 0x0000140003147983 */ /* 0x000f680000100a00 */
[----:B------:R0:W-:Y:S04]  /*0790*/  STL.128 [R3+0x2c], R8 ;  /* 0x00002c0803007387 */ /* 0x0001e80000100c00 */
[----:B------:R-:W5:Y:S04]  /*07a0*/  LDL R26, [R3+0x30] ;  /* 0x00003000031a7983 */ /* 0x000f680000100800 */
[----:B------:R-:W5:Y:S01]  /*07b0*/  LDL.64 R22, [R3+0x34] ;  /* 0x0000340003167983 */ /* 0x000f620000100a00 */
[----:B------:R-:W-:-:S02]  /*07c0*/  SHF.L.W.U32.HI R16, R10, 0xf, R10 ;  /* 0x0000000f0a107819 */ /* 0x000fc40000010e0a */
[--C-:B------:R-:W-:Y:S02]  /*07d0*/  SHF.L.W.U32.HI R17, R10, 0xd, R10.reuse ;  /* 0x0000000d0a117819 */ /* 0x100fe40000010e0a */
[----:B------:R-:W-:Y:S02]  /*07e0*/  SHF.R.U32.HI R18, RZ, 0xa, R10 ;  /* 0x0000000aff127819 */ /* 0x000fe4000001160a */
[C---:B0-----:R-:W-:Y:S02]  /*07f0*/  SHF.L.W.U32.HI R10, R11.reuse, 0xd, R11 ;  /* 0x0000000d0b0a7819 */ /* 0x041fe40000010e0b */
[----:B------:R-:W-:Y:S02]  /*0800*/  LOP3.LUT R16, R18, R16, R17, 0x96, !PT ;  /* 0x0000001012107212 */ /* 0x000fe400078e9611 */
[--C-:B------:R-:W-:Y:S02]  /*0810*/  SHF.L.W.U32.HI R17, R11, 0xf, R11.reuse ;  /* 0x0000000f0b117819 */ /* 0x100fe40000010e0b */
[----:B------:R-:W-:-:S04]  /*0820*/  SHF.R.U32.HI R11, RZ, 0xa, R11 ;  /* 0x0000000aff0b7819 */ /* 0x000fc8000001160b */
[----:B------:R-:W-:Y:S01]  /*0830*/  LOP3.LUT R17, R11, R17, R10, 0x96, !PT ;  /* 0x000000110b117212 */ /* 0x000fe200078e960a */
[----:B------:R-:W-:-:S04]  /*0840*/  UIADD3 UR4, UPT, UPT, UR4, 0x10, URZ ;  /* 0x0000001004047890 */ /* 0x000fc8000fffe0ff */
[----:B------:R-:W-:Y:S01]  /*0850*/  UISETP.NE.AND UP0, UPT, UR4, 0x30, UPT ;  /* 0x000000300400788c */ /* 0x000fe2000bf05270 */
[C-C-:B--2---:R-:W-:Y:S02]  /*0860*/  SHF.L.W.U32.HI R9, R25.reuse, 0x19, R25.reuse ;  /* 0x0000001919097819 */ /* 0x144fe40000010e19 */
[--C-:B------:R-:W-:Y:S02]  /*0870*/  SHF.L.W.U32.HI R10, R25, 0xe, R25.reuse ;  /* 0x0000000e190a7819 */ /* 0x100fe40000010e19 */
[----:B------:R-:W-:-:S04]  /*0880*/  SHF.R.U32.HI R11, RZ, 0x3, R25 ;  /* 0x00000003ff0b7819 */ /* 0x000fc80000011619 */
[----:B------:R-:W-:Y:S02]  /*0890*/  LOP3.LUT R9, R11, R9, R10, 0x96, !PT ;  /* 0x000000090b097212 */ /* 0x000fe400078e960a */
[----:B---3--:R-:W-:-:S05]  /*08a0*/  IADD3 R16, PT, PT, R13, R16, R24 ;  /* 0x000000100d107210 */ /* 0x008fca0007ffe018 */
[----:B------:R-:W-:Y:S01]  /*08b0*/  IMAD.IADD R16, R9, 0x1, R16 ;  /* 0x0000000109107824 */ /* 0x000fe200078e0210 */
[C-C-:B----4-:R-:W-:Y:S02]  /*08c0*/  SHF.L.W.U32.HI R9, R6.reuse, 0x19, R6.reuse ;  /* 0x0000001906097819 */ /* 0x150fe40000010e06 */
[--C-:B------:R-:W-:Y:S02]  /*08d0*/  SHF.L.W.U32.HI R10, R6, 0xe, R6.reuse ;  /* 0x0000000e060a7819 */ /* 0x100fe40000010e06 */
[----:B------:R-:W-:Y:S02]  /*08e0*/  SHF.R.U32.HI R11, RZ, 0x3, R6 ;  /* 0x00000003ff0b7819 */ /* 0x000fe40000011606 */
[----:B-----5:R-:W-:Y:S02]  /*08f0*/  IADD3 R17, PT, PT, R25, R17, R14 ;  /* 0x0000001119117210 */ /* 0x020fe40007ffe00e */
[----:B------:R-:W-:Y:S02]  /*0900*/  LOP3.LUT R10, R11, R9, R10, 0x96, !PT ;  /* 0x000000090b0a7212 */ /* 0x000fe400078e960a */
[----:B------:R-:W-:-:S02]  /*0910*/  SHF.L.W.U32.HI R13, R16, 0xf, R16 ;  /* 0x0000000f100d7819 */ /* 0x000fc40000010e10 */
[--C-:B------:R-:W-:Y:S01]  /*0920*/  SHF.L.W.U32.HI R14, R16, 0xd, R16.reuse ;  /* 0x0000000d100e7819 */ /* 0x100fe20000010e10 */
[----:B------:R-:W-:Y:S01]  /*0930*/  IMAD.IADD R17, R10, 0x1, R17 ;  /* 0x000000010a117824 */ /* 0x000fe200078e0211 */
[----:B------:R-:W-:Y:S02]  /*0940*/  SHF.R.U32.HI R18, RZ, 0xa, R16 ;  /* 0x0000000aff127819 */ /* 0x000fe40000011610 */
[C-C-:B------:R-:W-:Y:S02]  /*0950*/  SHF.L.W.U32.HI R11, R7.reuse, 0xe, R7.reuse ;  /* 0x0000000e070b7819 */ /* 0x140fe40000010e07 */
        /* <DEDUP_REMOVED lines=8> */
[----:B------:R-:W-:-:S02]  /*09e0*/  SHF.L.W.U32.HI R10, R5, 0x19, R5 ;  /* 0x00000019050a7819 */ /* 0x000fc40000010e05 */
[--C-:B------:R-:W-:Y:S02]  /*09f0*/  SHF.L.W.U32.HI R11, R5, 0xe, R5.reuse ;  /* 0x0000000e050b7819 */ /* 0x100fe40000010e05 */
        /* <DEDUP_REMOVED lines=8> */
[----:B------:R-:W-:Y:S02]  /*0a80*/  SHF.R.U32.HI R8, RZ, 0xa, R18 ;  /* 0x0000000aff087819 */ /* 0x000fe40000011612 */
[C-C-:B------:R-:W-:Y:S02]  /*0a90*/  SHF.L.W.U32.HI R9, R19.reuse, 0xf, R19.reuse ;  /* 0x0000000f13097819 */ /* 0x140fe40000010e13 */
[--C-:B------:R-:W-:Y:S02]  /*0aa0*/  SHF.L.W.U32.HI R10, R19, 0xd, R19.reuse ;  /* 0x0000000d130a7819 */ /* 0x100fe40000010e13 */
[----:B------:R-:W-:-:S02]  /*0ab0*/  SHF.R.U32.HI R11, RZ, 0xa, R19 ;  /* 0x0000000aff0b7819 */ /* 0x000fc40000011613 */
[----:B------:R-:W-:Y:S02]  /*0ac0*/  LOP3.LUT R6, R8, R6, R7, 0x96, !PT ;  /* 0x0000000608067212 */ /* 0x000fe400078e9607 */
[----:B------:R-:W-:Y:S02]  /*0ad0*/  LOP3.LUT R9, R11, R9, R10, 0x96, !PT ;  /* 0x000000090b097212 */ /* 0x000fe400078e960a */
[----:B------:R-:W-:Y:S02]  /*0ae0*/  IADD3 R26, PT, PT, R5, R6, R26 ;  /* 0x00000006051a7210 */ /* 0x000fe40007ffe01a */
[C-C-:B------:R-:W-:Y:S02]  /*0af0*/  SHF.L.W.U32.HI R5, R27.reuse, 0x19, R27.reuse ;  /* 0x000000191b057819 */ /* 0x140fe40000010e1b */
[--C-:B------:R-:W-:Y:S02]  /*0b00*/  SHF.L.W.U32.HI R6, R27, 0xe, R27.reuse ;  /* 0x0000000e1b067819 */ /* 0x100fe40000010e1b */
[----:B------:R-:W-:-:S02]  /*0b10*/  SHF.R.U32.HI R7, RZ, 0x3, R27 ;  /* 0x00000003ff077819 */ /* 0x000fc4000001161b */
[C-C-:B------:R-:W-:Y:S02]  /*0b20*/  SHF.L.W.U32.HI R8, R20.reuse, 0x19, R20.reuse ;  /* 0x0000001914087819 */ /* 0x140fe40000010e14 */
[--C-:B------:R-:W-:Y:S02]  /*0b30*/  SHF.L.W.U32.HI R11, R20, 0xe, R20.reuse ;  /* 0x0000000e140b7819 */ /* 0x100fe40000010e14 */
[----:B------:R-:W-:Y:S02]  /*0b40*/  SHF.R.U32.HI R10, RZ, 0x3, R20 ;  /* 0x00000003ff0a7819 */ /* 0x000fe40000011614 */
[----:B------:R-:W-:Y:S02]  /*0b50*/  IADD3 R22, PT, PT, R27, R9, R22 ;  /* 0x000000091b167210 */ /* 0x000fe40007ffe016 */
[----:B------:R-:W-:Y:S02]  /*0b60*/  LOP3.LUT R5, R7, R5, R6, 0x96, !PT ;  /* 0x0000000507057212 */ /* 0x000fe400078e9606 */
[----:B------:R-:W-:-:S03]  /*0b70*/  LOP3.LUT R9, R10, R8, R11, 0x96, !PT ;  /* 0x000000080a097212 */ /* 0x000fc600078e960b */
[----:B------:R-:W-:Y:S02]  /*0b80*/  IMAD.IADD R8, R5, 0x1, R26 ;  /* 0x0000000105087824 */ /* 0x000fe400078e021a */
[----:B------:R-:W-:-:S03]  /*0b90*/  IMAD.IADD R9, R9, 0x1, R22 ;  /* 0x0000000109097824 */ /* 0x000fc600078e0216 */
        /* <DEDUP_REMOVED lines=8> */
[C-C-:B------:R-:W-:Y:S02]  /*0c20*/  SHF.L.W.U32.HI R6, R21.reuse, 0x19, R21.reuse ;  /* 0x0000001915067819 */ /* 0x140fe40000010e15 */
[--C-:B------:R-:W-:Y:S02]  /*0c30*/  SHF.L.W.U32.HI R7, R21, 0xe, R21.reuse ;  /* 0x0000000e15077819 */ /* 0x100fe40000010e15 */
[----:B------:R-:W-:Y:S02]  /*0c40*/  SHF.R.U32.HI R10, RZ, 0x3, R21 ;  /* 0x00000003ff0a7819 */ /* 0x000fe40000011615 */
[----:B------:R-:W-:-:S02]  /*0c50*/  SHF.L.W.U32.HI R13, R4, 0x19, R4 ;  /* 0x00000019040d7819 */ /* 0x000fc40000010e04 */
[--C-:B------:R-:W-:Y:S02]  /*0c60*/  SHF.L.W.U32.HI R14, R4, 0xe, R4.reuse ;  /* 0x0000000e040e7819 */ /* 0x100fe40000010e04 */
[----:B------:R-:W-:Y:S02]  /*0c70*/  SHF.R.U32.HI R15, RZ, 0x3, R4 ;  /* 0x00000003ff0f7819 */ /* 0x000fe40000011604 */
[----:B------:R-:W-:Y:S02]  /*0c80*/  LOP3.LUT R10, R10, R6, R7, 0x96, !PT ;  /* 0x000000060a0a7212 */ /* 0x000fe400078e9607 */
[----:B------:R-:W-:Y:S02]  /*0c90*/  IADD3 R5, PT, PT, R20, R5, R23 ;  /* 0x0000000514057210 */ /* 0x000fe40007ffe017 */
[----:B------:R-:W-:Y:S02]  /*0ca0*/  IADD3 R6, PT, PT, R21, R11, R16 ;  /* 0x0000000b15067210 */ /* 0x000fe40007ffe010 */
[----:B------:R-:W-:Y:S01]  /*0cb0*/  LOP3.LUT R13, R15, R13, R14, 0x96, !PT ;  /* 0x0000000d0f0d7212 */ /* 0x000fe200078e960e */
[----:B------:R-:W-:-:S04]  /*0cc0*/  IMAD.IADD R10, R10, 0x1, R5 ;  /* 0x000000010a0a7824 */ /* 0x000fc800078e0205 */
[----:B------:R-:W-:Y:S01]  /*0cd0*/  IMAD.IADD R11, R13, 0x1, R6 ;  /* 0x000000010d0b7824 */ /* 0x000fe200078e0206 */
[----:B------:R-:W-:Y:S04]  /*0ce0*/  STL.128 [R3+0x3c], R16 ;  /* 0x00003c1003007387 */ /* 0x000fe80000100c00 */
[----:B------:R0:W-:Y:S02]  /*0cf0*/  STL.128 [R3+0x4c], R8 ;  /* 0x00004c0803007387 */ /* 0x0001e40000100c00 */
[----:B0-----:R-:W-:Y:S01]  /*0d00*/  VIADD R3, R3, 0x40 ;  /* 0x0000004003037836 */ /* 0x001fe20000000000 */
[----:B------:R-:W-:Y:S06]  /*0d10*/  BRA.U UP0, `(.L_x_0) ;  /* 0xfffffff500107547 */ /* 0x000fec000b83ffff */
[----:B------:R-:W-:Y:S01]  /*0d20*/  IMAD.MOV.U32 R19, RZ, RZ, 0x5be0cd19 ;  /* 0x5be0cd19ff137424 */ /* 0x000fe200078e00ff */
[----:B------:R-:W-:Y:S01]  /*0d30*/  UMOV UR8, 0x68 ;  /* 0x0000006800087882 */ /* 0x000fe20000000000 */
[----:B------:R-:W-:Y:S01]  /*0d40*/  IMAD.MOV.U32 R18, RZ, RZ, 0x1f83d9ab ;  /* 0x1f83d9abff127424 */ /* 0x000fe200078e00ff */
[----:B------:R-:W-:Y:S01]  /*0d50*/  UMOV UR4, URZ ;  /* 0x000000ff00047c82 */ /* 0x000fe20008000000 */
[----:B------:R-:W-:Y:S02]  /*0d60*/  IMAD.MOV.U32 R17, RZ, RZ, -0x64fa9774 ;  /* 0x9b05688cff117424 */ /* 0x000fe400078e00ff */
[----:B------:R-:W-:Y:S02]  /*0d70*/  IMAD.MOV.U32 R16, RZ, RZ, 0x510e527f ;  /* 0x510e527fff107424 */ /* 0x000fe400078e00ff */
[----:B------:R-:W-:Y:S02]  /*0d80*/  IMAD.MOV.U32 R27, RZ, RZ, -0x5ab00ac6 ;  /* 0xa54ff53aff1b7424 */ /* 0x000fe400078e00ff */
[----:B------:R-:W-:-:S02]  /*0d90*/  IMAD.MOV.U32 R26, RZ, RZ, 0x3c6ef372 ;  /* 0x3c6ef372ff1a7424 */ /* 0x000fc400078e00ff */
[----:B------:R-:W-:Y:S02]  /*0da0*/  IMAD.MOV.U32 R25, RZ, RZ, -0x4498517b ;  /* 0xbb67ae85ff197424 */ /* 0x000fe400078e00ff */
[----:B------:R-:W-:-:S07]  /*0db0*/  IMAD.MOV.U32 R24, RZ, RZ, 0x6a09e667 ;  /* 0x6a09e667ff187424 */ /* 0x000fce00078e00ff */
.L_x_1:
[----:B------:R0:W2:Y:S01]  /*0dc0*/  LDL.128 R4, [R2] ;  /* 0x0000000002047983 */ /* 0x0000a20000100c00 */
[----:B------:R-:W2:Y:S01]  /*0dd0*/  LDCU.64 UR6, c[0x3][UR8+-0x8] ;  /* 0x00ffff00080677ac */ /* 0x000ea20008000a00 */
[C-C-:B------:R-:W-:Y:S02]  /*0de0*/  SHF.L.W.U32.HI R3, R16.reuse, 0x1a, R16.reuse ;  /* 0x0000001a10037819 */ /* 0x140fe40000010e10 */
[C-C-:B------:R-:W-:Y:S01]  /*0df0*/  SHF.L.W.U32.HI R8, R16.reuse, 0x15, R16.reuse ;  /* 0x0000001510087819 */ /* 0x140fe20000010e10 */
[----:B------:R-:W-:Y:S01]  /*0e00*/  UIADD3 UR4, UPT, UPT, UR4, 0x4, URZ ;  /* 0x0000000404047890 */ /* 0x000fe2000fffe0ff */
[----:B------:R-:W-:Y:S01]  /*0e10*/  SHF.L.W.U32.HI R9, R16, 0x7, R16 ;  /* 0x0000000710097819 */ /* 0x000fe20000010e10 */
[----:B0-----:R-:W-:Y:S02]  /*0e20*/  VIADD R2, R2, 0x10 ;  /* 0x0000001002027836 */ /* 0x001fe40000000000 */
[----:B------:R-:W-:Y:S01]  /*0e30*/  UISETP.NE.AND UP0, UPT, UR4, 0x40, UPT ;  /* 0x000000400400788c */ /* 0x000fe2000bf05270 */
[----:B------:R-:W-:-:S02]  /*0e40*/  LOP3.LUT R8, R9, R3, R8, 0x96, !PT ;  /* 0x0000000309087212 */ /* 0x000fc400078e9608 */
[----:B------:R-:W-:-:S04]  /*0e50*/  LOP3.LUT R3, R18, R16, R17, 0xb8, !PT ;  /* 0x0000001012037212 */ /* 0x000fc800078eb811 */
[----:B------:R-:W-:-:S04]  /*0e60*/  IADD3 R3, PT, PT, R8, R3, R19 ;  /* 0x0000000308037210 */ /* 0x000fc80007ffe013 */
[----:B--2---:R-:W-:Y:S02]  /*0e70*/  IADD3 R4, PT, PT, R4, UR6, R3 ;  /* 0x0000000604047c10 */ /* 0x004fe4000fffe003 */
[----:B------:R-:W-:-:S03]  /*0e80*/  SHF.L.W.U32.HI R3, R24, 0x1e, R24 ;  /* 0x0000001e18037819 */ /* 0x000fc60000010e18 */
[----:B------:R-:W-:Y:S01]  /*0e90*/  IMAD.IADD R19, R4, 0x1, R27 ;  /* 0x0000000104137824 */ /* 0x000fe200078e021b */
[----:B------:R-:W-:-:S04]  /*0ea0*/  LOP3.LUT R27, R25, R26, R24, 0xe8, !PT ;  /* 0x0000001a191b7212 */ /* 0x000fc800078ee818 */
[C-C-:B------:R-:W-:Y:S02]  /*0eb0*/  SHF.L.W.U32.HI R8, R19.reuse, 0x1a, R19.reuse ;  /* 0x0000001a13087819 */ /* 0x140fe40000010e13 */
[C-C-:B------:R-:W-:Y:S02]  /*0ec0*/  SHF.L.W.U32.HI R9, R19.reuse, 0x15, R19.reuse ;  /* 0x0000001513097819 */ /* 0x140fe40000010e13 */
[----:B------:R-:W-:Y:S02]  /*0ed0*/  SHF.L.W.U32.HI R10, R19, 0x7, R19 ;  /* 0x00000007130a7819 */ /* 0x000fe40000010e13 */
[----:B------:R-:W-:Y:S02]  /*0ee0*/  LOP3.LUT R13, R17, R19, R16, 0xb8, !PT ;  /* 0x00000013110d7212 */ /* 0x000fe400078eb810 */
[----:B------:R-:W-:Y:S02]  /*0ef0*/  LOP3.LUT R11, R10, R8, R9, 0x96, !PT ;  /* 0x000000080a0b7212 */ /* 0x000fe400078e9609 */
[----:B------:R-:W-:-:S02]  /*0f00*/  SHF.L.W.U32.HI R8, R24, 0x13, R24 ;  /* 0x0000001318087819 */ /* 0x000fc40000010e18 */
[----:B------:R-:W-:Y:S02]  /*0f10*/  IADD3 R18, PT, PT, R11, R13, R18 ;  /* 0x0000000d0b127210 */ /* 0x000fe40007ffe012 */
[----:B------:R-:W-:Y:S02]  /*0f20*/  SHF.L.W.U32.HI R9, R24, 0xa, R24 ;  /* 0x0000000a18097819 */ /* 0x000fe40000010e18 */
[----:B------:R-:W-:Y:S01]  /*0f30*/  IADD3 R5, PT, PT, R5, UR7, R18 ;  /* 0x0000000705057c10 */ /* 0x000fe2000fffe012 */
[----:B------:R-:W0:Y:S01]  /*0f40*/  LDCU.64 UR6, c[0x3][UR8] ;  /* 0x00c00000080677ac */ /* 0x000e220008000a00 */
[----:B------:R-:W-:-:S03]  /*0f50*/  LOP3.LUT R3, R9, R3, R8, 0x96, !PT ;  /* 0x0000000309037212 */ /* 0x000fc600078e9608 */
[----:B------:R-:W-:Y:S01]  /*0f60*/  IMAD.IADD R18, R5, 0x1, R26 ;  /* 0x0000000105127824 */ /* 0x000fe200078e021a */
[----:B------:R-:W-:Y:S01]  /*0f70*/  IADD3 R27, PT, PT, R4, R3, R27 ;  /* 0x00000003041b7210 */ /* 0x000fe20007ffe01b */
[----:B------:R-:W-:-:S03]  /*0f80*/  UIADD3 UR8, UPT, UPT, UR8, 0x10, URZ ;  /* 0x0000001008087890 */ /* 0x000fc6000fffe0ff */
[C-C-:B------:R-:W-:Y:S02]  /*0f90*/  SHF.L.W.U32.HI R3, R27.reuse, 0x1e, R27.reuse ;  /* 0x0000001e1b037819 */ /* 0x140fe40000010e1b */
[C-C-:B------:R-:W-:Y:S02]  /*0fa0*/  SHF.L.W.U32.HI R4, R27.reuse, 0x13, R27.reuse ;  /* 0x000000131b047819 */ /* 0x140fe40000010e1b */
[----:B------:R-:W-:Y:S02]  /*0fb0*/  SHF.L.W.U32.HI R8, R27, 0xa, R27 ;  /* 0x0000000a1b087819 */ /* 0x000fe40000010e1b */
[C-C-:B------:R-:W-:Y:S02]  /*0fc0*/  SHF.L.W.U32.HI R9, R18.reuse, 0x1a, R18.reuse ;  /* 0x0000001a12097819 */ /* 0x140fe40000010e12 */
[C-C-:B------:R-:W-:Y:S02]  /*0fd0*/  SHF.L.W.U32.HI R10, R18.reuse, 0x15, R18.reuse ;  /* 0x00000015120a7819 */ /* 0x140fe40000010e12 */
[----:B------:R-:W-:-:S02]  /*0fe0*/  SHF.L.W.U32.HI R11, R18, 0x7, R18 ;  /* 0x00000007120b7819 */ /* 0x000fc40000010e12 */
[----:B------:R-:W-:Y:S02]  /*0ff0*/  LOP3.LUT R4, R8, R3, R4, 0x96, !PT ;  /* 0x0000000308047212 */ /* 0x000fe400078e9604 */
[----:B------:R-:W-:Y:S02]  /*1000*/  LOP3.LUT R10, R11, R9, R10, 0x96, !PT ;  /* 0x000000090b0a7212 */ /* 0x000fe400078e960a */
[----:B------:R-:W-:Y:S02]  /*1010*/  LOP3.LUT R3, R16, R18, R19, 0xb8, !PT ;  /* 0x0000001210037212 */ /* 0x000fe400078eb813 */
[----:B------:R-:W-:Y:S02]  /*1020*/  LOP3.LUT R26, R24, R25, R27, 0xe8, !PT ;  /* 0x00000019181a7212 */ /* 0x000fe400078ee81b */
[----:B------:R-:W-:Y:S02]  /*1030*/  IADD3 R3, PT, PT, R10, R3, R17 ;  /* 0x000000030a037210 */ /* 0x000fe40007ffe011 */
[----:B------:R-:W-:-:S02]  /*1040*/  IADD3 R26, PT, PT, R5, R4, R26 ;  /* 0x00000004051a7210 */ /* 0x000fc40007ffe01a */
[----:B0-----:R-:W-:Y:S02]  /*1050*/  IADD3 R6, PT, PT, R6, UR6, R3 ;  /* 0x0000000606067c10 */ /* 0x001fe4000fffe003 */
[C-C-:B------:R-:W-:Y:S02]  /*1060*/  SHF.L.W.U32.HI R3, R26.reuse, 0x1e, R26.reuse ;  /* 0x0000001e1a037819 */ /* 0x140fe40000010e1a */
[--C-:B------:R-:W-:Y:S01]  /*1070*/  SHF.L.W.U32.HI R4, R26, 0x13, R26.reuse ;  /* 0x000000131a047819 */ /* 0x100fe20000010e1a */
[----:B------:R-:W-:Y:S01]  /*1080*/  IMAD.IADD R17, R6, 0x1, R25 ;  /* 0x0000000106117824 */ /* 0x000fe200078e0219 */
[--C-:B------:R-:W-:Y:S02]  /*1090*/  SHF.L.W.U32.HI R5, R26, 0xa, R26.reuse ;  /* 0x0000000a1a057819 */ /* 0x100fe40000010e1a */
[----:B------:R-:W-:Y:S02]  /*10a0*/  LOP3.LUT R25, R27, R24, R26, 0xe8, !PT ;  /* 0x000000181b197212 */ /* 0x000fe400078ee81a */
[----:B------:R-:W-:-:S02]  /*10b0*/  LOP3.LUT R3, R5, R3, R4, 0x96, !PT ;  /* 0x0000000305037212 */ /* 0x000fc400078e9604 */
[C-C-:B------:R-:W-:Y:S02]  /*10c0*/  SHF.L.W.U32.HI R4, R17.reuse, 0x1a, R17.reuse ;  /* 0x0000001a11047819 */ /* 0x140fe40000010e11 */
[C-C-:B------:R-:W-:Y:S02]  /*10d0*/  SHF.L.W.U32.HI R5, R17.reuse, 0x15, R17.reuse ;  /* 0x0000001511057819 */ /* 0x140fe40000010e11 */
[----:B------:R-:W-:Y:S02]  /*10e0*/  SHF.L.W.U32.HI R8, R17, 0x7, R17 ;  /* 0x0000000711087819 */ /* 0x000fe40000010e11 */
[----:B------:R-:W-:Y:S02]  /*10f0*/  IADD3 R25, PT, PT, R6, R3, R25 ;  /* 0x0000000306197210 */ /* 0x000fe40007ffe019 */
[----:B------:R-:W-:Y:S02]  /*1100*/  LOP3.LUT R3, R19, R17, R18, 0xb8, !PT ;  /* 0x0000001113037212 */ /* 0x000fe400078eb812 */
[----:B------:R-:W-:-:S02]  /*1110*/  LOP3.LUT R5, R8, R4, R5, 0x96, !PT ;  /* 0x0000000408057212 */ /* 0x000fc400078e9605 */
[--C-:B------:R-:W-:Y:S02]  /*1120*/  SHF.L.W.U32.HI R4, R25, 0x1e, R25.reuse ;  /* 0x0000001e19047819 */ /* 0x100fe40000010e19 */
[----:B------:R-:W-:Y:S02]  /*1130*/  IADD3 R16, PT, PT, R5, R3, R16 ;  /* 0x0000000305107210 */ /* 0x000fe40007ffe010 */
[C-C-:B------:R-:W-:Y:S02]  /*1140*/  SHF.L.W.U32.HI R9, R25.reuse, 0x13, R25.reuse ;  /* 0x0000001319097819 */ /* 0x140fe40000010e19 */
[----:B------:R-:W-:Y:S02]  /*1150*/  SHF.L.W.U32.HI R6, R25, 0xa, R25 ;  /* 0x0000000a19067819 */ /* 0x000fe40000010e19 */
[----:B------:R-:W-:Y:S02]  /*1160*/  IADD3 R7, PT, PT, R7, UR7, R16 ;  /* 0x0000000707077c10 */ /* 0x000fe4000fffe010 */
[----:B------:R-:W-:-:S02]  /*1170*/  LOP3.LUT R4, R6, R4, R9, 0x96, !PT ;  /* 0x0000000406047212 */ /* 0x000fc400078e9609 */
[----:B------:R-:W-:Y:S01]  /*1180*/  LOP3.LUT R3, R26, R27, R25, 0xe8, !PT ;  /* 0x0000001b1a037212 */ /* 0x000fe200078ee819 */
[----:B------:R-:W-:-:S03]  /*1190*/  IMAD.IADD R16, R7, 0x1, R24 ;  /* 0x0000000107107824 */ /* 0x000fc600078e0218 */
[----:B------:R-:W-:Y:S01]  /*11a0*/  IADD3 R24, PT, PT, R7, R4, R3 ;  /* 0x0000000407187210 */ /* 0x000fe20007ffe003 */
[----:B------:R-:W-:Y:S06]  /*11b0*/  BRA.U UP0, `(.L_x_1) ;  /* 0xfffffffd00007547 */ /* 0x000fec000b83ffff */
[----:B------:R-:W-:Y:S01]  /*11c0*/  MOV R2, 0x0 ;  /* 0x0000000000027802 */ /* 0x000fe20000000f00 */
[----:B------:R0:W-:Y:S01]  /*11d0*/  STL [R1+0x100], R0 ;  /* 0x0001000001007387 */ /* 0x0001e20000100800 */
[----:B------:R-:W1:Y:S01]  /*11e0*/  LDCU.64 UR6, c[0x4][0x8] ;  /* 0x01000100ff0677ac */ /* 0x000e620008000a00 */
[----:B------:R-:W-:Y:S01]  /*11f0*/  IADD3 R23, P0, P1, R1, 0x100, R12 ;  /* 0x0000010001177810 */ /* 0x000fe2000791e00c */
[----:B------:R-:W-:Y:S02]  /*1200*/  VIADD R24, R24, 0x6a09e667 ;  /* 0x6a09e66718187836 */ /* 0x000fe40000000000 */
[----:B------:R-:W2:Y:S01]  /*1210*/  LDC.64 R2, c[0x4][R2] ;  /* 0x0100000002027b82 */ /* 0x000ea20000000a00 */
[----:B------:R-:W-:Y:S01]  /*1220*/  IADD3.X R22, PT, PT, RZ, UR5, RZ, P0, P1 ;  /* 0x00000005ff167c10 */ /* 0x000fe200087e24ff */
[----:B------:R-:W-:Y:S02]  /*1230*/  VIADD R25, R25, 0xbb67ae85 ;  /* 0xbb67ae8519197836 */ /* 0x000fe40000000000 */
[----:B------:R-:W-:-:S02]  /*1240*/  VIADD R26, R26, 0x3c6ef372 ;  /* 0x3c6ef3721a1a7836 */ /* 0x000fc40000000000 */
[----:B------:R-:W-:Y:S02]  /*1250*/  VIADD R27, R27, 0xa54ff53a ;  /* 0xa54ff53a1b1b7836 */ /* 0x000fe40000000000 */
[----:B------:R-:W-:Y:S02]  /*1260*/  VIADD R16, R16, 0x510e527f ;  /* 0x510e527f10107836 */ /* 0x000fe40000000000 */
[----:B------:R-:W-:Y:S02]  /*1270*/  VIADD R17, R17, 0x9b05688c ;  /* 0x9b05688c11117836 */ /* 0x000fe40000000000 */
[----:B------:R-:W-:Y:S02]  /*1280*/  VIADD R18, R18, 0x1f83d9ab ;  /* 0x1f83d9ab12127836 */ /* 0x000fe40000000000 */
[----:B-1----:R-:W-:Y:S02]  /*1290*/  IMAD.U32 R4, RZ, RZ, UR6 ;  /* 0x00000006ff047e24 */ /* 0x002fe4000f8e00ff */
[----:B------:R-:W-:-:S02]  /*12a0*/  IMAD.U32 R5, RZ, RZ, UR7 ;  /* 0x00000007ff057e24 */ /* 0x000fc4000f8e00ff */
[----:B------:R-:W-:Y:S02]  /*12b0*/  VIADD R19, R19, 0x5be0cd19 ;  /* 0x5be0cd1913137836 */ /* 0x000fe40000000000 */
[----:B------:R-:W-:Y:S02]  /*12c0*/  IMAD.MOV.U32 R6, RZ, RZ, R23 ;  /* 0x000000ffff067224 */ /* 0x000fe400078e0017 */
[----:B0-----:R-:W-:-:S07]  /*12d0*/  IMAD.MOV.U32 R7, RZ, RZ, R22 ;  /* 0x000000ffff077224 */ /* 0x001fce00078e0016 */
[----:B------:R-:W-:-:S07]  /*12e0*/  LEPC R20, `(.L_x_2) ;  /* 0x000000001014794e */ /* 0x000fce0000000000 */
[----:B--2---:R-:W-:Y:S05]  /*12f0*/  CALL.ABS.NOINC R2 ;  /* 0x0000000002007343 */ /* 0x004fea0003c00000 */
.L_x_2:
[----:B------:R-:W-:Y:S01]  /*1300*/  MOV R2, 0x0 ;  /* 0x0000000000027802 */ /* 0x000fe20000000f00 */
[----:B------:R0:W-:Y:S01]  /*1310*/  STL.128 [R1+0x100], R24 ;  /* 0x0001001801007387 */ /* 0x0001e20000100c00 */
[----:B------:R-:W1:Y:S01]  /*1320*/  LDCU.64 UR4, c[0x4][0x10] ;  /* 0x01000200ff0477ac */ /* 0x000e620008000a00 */
[----:B------:R-:W-:Y:S01]  /*1330*/  IMAD.MOV.U32 R6, RZ, RZ, R23 ;  /* 0x000000ffff067224 */ /* 0x000fe200078e0017 */
[----:B------:R0:W2:Y:S01]  /*1340*/  LDC.64 R8, c[0x4][R2] ;  /* 0x0100000002087b82 */ /* 0x0000a20000000a00 */
[----:B------:R0:W-:Y:S01]  /*1350*/  STL.128 [R1+0x110], R16 ;  /* 0x0001101001007387 */ /* 0x0001e20000100c00 */
[----:B------:R-:W-:Y:S02]  /*1360*/  IMAD.MOV.U32 R7, RZ, RZ, R22 ;  /* 0x000000ffff077224 */ /* 0x000fe400078e0016 */
[----:B-1----:R-:W-:Y:S02]  /*1370*/  IMAD.U32 R4, RZ, RZ, UR4 ;  /* 0x00000004ff047e24 */ /* 0x002fe4000f8e00ff */
[----:B0-----:R-:W-:-:S07]  /*1380*/  IMAD.U32 R5, RZ, RZ, UR5 ;  /* 0x00000005ff057e24 */ /* 0x001fce000f8e00ff */
[----:B------:R-:W-:-:S07]  /*1390*/  LEPC R20, `(.L_x_3) ;  /* 0x000000001014794e */ /* 0x000fce0000000000 */
[----:B--2---:R-:W-:Y:S05]  /*13a0*/  CALL.ABS.NOINC R8 ;  /* 0x0000000008007343 */ /* 0x004fea0003c00000 */
.L_x_3:
[----:B------:R-:W-:Y:S01]  /*13b0*/  IMAD.MOV.U32 R8, RZ, RZ, -0x35687eee ;  /* 0xca978112ff087424 */ /* 0x000fe200078e00ff */
[----:B------:R0:W1:Y:S01]  /*13c0*/  LDC.64 R28, c[0x4][R2] ;  /* 0x01000000021c7b82 */ /* 0x0000620000000a00 */
[----:B------:R-:W-:Y:S01]  /*13d0*/  IMAD.MOV.U32 R9, RZ, RZ, -0x35e44236 ;  /* 0xca1bbdcaff097424 */ /* 0x000fe200078e00ff */
[----:B------:R-:W2:Y:S01]  /*13e0*/  LDCU.64 UR4, c[0x4][0x18] ;  /* 0x01000300ff0477ac */ /* 0x000ea20008000a00 */
[----:B------:R-:W-:Y:S02]  /*13f0*/  IMAD.MOV.U32 R10, RZ, RZ, -0x53dce4d ;  /* 0xfac231b3ff0a7424 */ /* 0x000fe400078e00ff */
[----:B------:R-:W-:Y:S02]  /*1400*/  IMAD.MOV.U32 R11, RZ, RZ, -0x65dc23b3 ;  /* 0x9a23dc4dff0b7424 */ /* 0x000fe400078e00ff */
[----:B------:R-:W-:Y:S02]  /*1410*/  IMAD.MOV.U32 R12, RZ, RZ, -0x58791008 ;  /* 0xa786eff8ff0c7424 */ /* 0x000fe400078e00ff */
[----:B------:R-:W-:Y:S01]  /*1420*/  IMAD.MOV.U32 R13, RZ, RZ, 0x147c4e72 ;  /* 0x147c4e72ff0d7424 */ /* 0x000fe200078e00ff */
[----:B------:R0:W-:Y:S01]  /*1430*/  STL.128 [R1+0x100], R8 ;  /* 0x0001000801007387 */ /* 0x0001e20000100c00 */
[----:B------:R-:W-:-:S02]  /*1440*/  IMAD.MOV.U32 R14, RZ, RZ, -0x467f887b ;  /* 0xb9807785ff0e7424 */ /* 0x000fc400078e00ff */
[----:B------:R-:W-:Y:S02]  /*1450*/  IMAD.MOV.U32 R15, RZ, RZ, -0x5011b745 ;  /* 0xafee48bbff0f7424 */ /* 0x000fe400078e00ff */
[----:B------:R-:W-:Y:S02]  /*1460*/  IMAD.MOV.U32 R6, RZ, RZ, R23 ;  /* 0x000000ffff067224 */ /* 0x000fe400078e0017 */
[----:B------:R-:W-:Y:S01]  /*1470*/  IMAD.MOV.U32 R7, RZ, RZ, R22 ;  /* 0x000000ffff077224 */ /* 0x000fe200078e0016 */
[----:B------:R0:W-:Y:S01]  /*1480*/  STL.128 [R1+0x110], R12 ;  /* 0x0001100c01007387 */ /* 0x0001e20000100c00 */
[----:B--2---:R-:W-:Y:S02]  /*1490*/  IMAD.U32 R4, RZ, RZ, UR4 ;  /* 0x00000004ff047e24 */ /* 0x004fe4000f8e00ff */
[----:B------:R-:W-:-:S07]  /*14a0*/  IMAD.U32 R5, RZ, RZ, UR5 ;  /* 0x00000005ff057e24 */ /* 0x000fce000f8e00ff */
[----:B------:R-:W-:-:S07]  /*14b0*/  LEPC R20, `(.L_x_4) ;  /* 0x000000001014794e */ /* 0x000fce0000000000 */
[----:B01----:R-:W-:Y:S05]  /*14c0*/  CALL.ABS.NOINC R28 ;  /* 0x000000001c007343 */ /* 0x003fea0003c00000 */
.L_x_4:
[----:B------:R-:W-:-:S04]  /*14d0*/  ISETP.NE.AND P0, PT, R25, -0x35e44236, PT ;  /* 0xca1bbdca1900780c */ /* 0x000fc80003f05270 */
[----:B------:R-:W-:-:S04]  /*14e0*/  ISETP.NE.OR P0, PT, R24, -0x35687eee, P0 ;  /* 0xca9781121800780c */ /* 0x000fc80000705670 */
[----:B------:R-:W-:-:S04]  /*14f0*/  ISETP.NE.OR P0, PT, R26, -0x53dce4d, P0 ;  /* 0xfac231b31a00780c */ /* 0x000fc80000705670 */
[----:B------:R-:W-:-:S04]  /*1500*/  ISETP.NE.OR P0, PT, R27, -0x65dc23b3, P0 ;  /* 0x9a23dc4d1b00780c */ /* 0x000fc80000705670 */
[----:B------:R-:W-:-:S04]  /*1510*/  ISETP.NE.OR P0, PT, R16, -0x58791008, P0 ;  /* 0xa786eff81000780c */ /* 0x000fc80000705670 */
[----:B------:R-:W-:-:S04]  /*1520*/  ISETP.NE.OR P0, PT, R17, 0x147c4e72, P0 ;  /* 0x147c4e721100780c */ /* 0x000fc80000705670 */
[----:B------:R-:W-:-:S04]  /*1530*/  ISETP.NE.OR P0, PT, R18, -0x467f887b, P0 ;  /* 0xb98077851200780c */ /* 0x000fc80000705670 */
[----:B------:R-:W-:-:S13]  /*1540*/  ISETP.NE.OR P0, PT, R19, -0x5011b745, P0 ;  /* 0xafee48bb1300780c */ /* 0x000fda0000705670 */
[----:B------:R-:W-:Y:S05]  /*1550*/  @P0 BRA `(.L_x_5) ;  /* 0x0000000000200947 */ /* 0x000fea0003800000 */
[----:B------:R-:W0:Y:S01]  /*1560*/  LDC.64 R2, c[0x4][R2] ;  /* 0x0100000002027b82 */ /* 0x000e220000000a00 */
[----:B------:R-:W1:Y:S01]  /*1570*/  LDCU.64 UR4, c[0x4][0x20] ;  /* 0x01000400ff0477ac */ /* 0x000e620008000a00 */
[----:B------:R-:W-:Y:S01]  /*1580*/  CS2R R6, SRZ ;  /* 0x0000000000067805 */ /* 0x000fe2000001ff00 */
[----:B-1----:R-:W-:Y:S02]  /*1590*/  IMAD.U32 R4, RZ, RZ, UR4 ;  /* 0x00000004ff047e24 */ /* 0x002fe4000f8e00ff */
[----:B------:R-:W-:-:S07]  /*15a0*/  IMAD.U32 R5, RZ, RZ, UR5 ;  /* 0x00000005ff057e24 */ /* 0x000fce000f8e00ff */
[----:B------:R-:W-:-:S07]  /*15b0*/  LEPC R20, `(.L_x_6) ;  /* 0x000000001014794e */ /* 0x000fce0000000000 */
[----:B0-----:R-:W-:Y:S05]  /*15c0*/  CALL.ABS.NOINC R2 ;  /* 0x0000000002007343 */ /* 0x001fea0003c00000 */
.L_x_6:
[----:B------:R-:W-:Y:S05]  /*15d0*/  EXIT ;  /* 0x000000000000794d */ /* 0x000fea0003800000 */
.L_x_5:
[----:B------:R-:W-:Y:S01]  /*15e0*/  MOV R0, 0x0 ;  /* 0x0000000000007802 */ /* 0x000fe20000000f00 */
[----:B------:R-:W0:Y:S01]  /*15f0*/  LDCU.64 UR4, c[0x4][0x28] ;  /* 0x01000500ff0477ac */ /* 0x000e220008000a00 */
[----:B------:R-:W-:Y:S02]  /*1600*/  CS2R R6, SRZ ;  /* 0x0000000000067805 */ /* 0x000fe4000001ff00 */
[----:B------:R1:W2:Y:S01]  /*1610*/  LDC.64 R2, c[0x4][R0] ;  /* 0x0100000000027b82 */ /* 0x0002a20000000a00 */
[----:B0-----:R-:W-:Y:S02]  /*1620*/  IMAD.U32 R4, RZ, RZ, UR4 ;  /* 0x00000004ff047e24 */ /* 0x001fe4000f8e00ff */
[----:B-1----:R-:W-:-:S07]  /*1630*/  IMAD.U32 R5, RZ, RZ, UR5 ;  /* 0x00000005ff057e24 */ /* 0x002fce000f8e00ff */
[----:B------:R-:W-:-:S07]  /*1640*/  LEPC R20, `(.L_x_7) ;  /* 0x000000001014794e */ /* 0x000fce0000000000 */
[----:B--2---:R-:W-:Y:S05]  /*1650*/  CALL.ABS.NOINC R2 ;  /* 0x0000000002007343 */ /* 0x004fea0003c00000 */
.L_x_7:
[----:B------:R-:W-:Y:S05]  /*1660*/  EXIT ;  /* 0x000000000000794d */ /* 0x000fea0003800000 */
.L_x_8:
[----:B------:R-:W-:-:S00]  /*1670*/  BRA `(.L_x_8) ;  /* 0xfffffffc00fc7947 */ /* 0x000fc0000383ffff */
[----:B------:R-:W-:-:S00]  /*1680*/  NOP ;  /* 0x0000000000007918 */ /* 0x000fc00000000000 */
[----:B------:R-:W-:-:S00]  /*1690*/  NOP ;  /* 0x0000000000007918 */ /* 0x000fc00000000000 */
[----:B------:R-:W-:-:S00]  /*16a0*/  NOP ;  /* 0x0000000000007918 */ /* 0x000fc00000000000 */
[----:B------:R-:W-:-:S00]  /*16b0*/  NOP ;  /* 0x0000000000007918 */ /* 0x000fc00000000000 */
[----:B------:R-:W-:-:S00]  /*16c0*/  NOP ;  /* 0x0000000000007918 */ /* 0x000fc00000000000 */
[----:B------:R-:W-:-:S00]  /*16d0*/  NOP ;  /* 0x0000000000007918 */ /* 0x000fc00000000000 */
[----:B------:R-:W-:-:S00]  /*16e0*/  NOP ;  /* 0x0000000000007918 */ /* 0x000fc00000000000 */
[----:B------:R-:W-:-:S00]  /*16f0*/  NOP ;  /* 0x0000000000007918 */ /* 0x000fc00000000000 */
.L_x_9:


//--------------------- .nv.global.init           --------------------------
	.section	.nv.global.init,"aw",@progbits
.nv.global.init:
	.type		$str$4,@object
	.size		$str$4,($str - $str$4)
$str$4:
        /*0000*/ 	.byte	0x0a, 0xe2, 0x9d, 0x8c, 0x20, 0x4e, 0x4f, 0x20, 0x4d, 0x41, 0x54, 0x43, 0x48, 0x0a, 0x00
	.type		$str,@object
	.size		$str,($str$3 - $str)
$str:
        /*000f*/ 	.byte	0x50, 0x61, 0x73, 0x73, 0x77, 0x6f, 0x72, 0x64, 0x3a, 0x20, 0x27, 0x25, 0x63, 0x27, 0x0a, 0x00
	.type		$str$3,@object
	.size		$str$3,($str$2 - $str$3)
$str$3:
        /*001f*/ 	.byte	0x0a, 0xe2, 0x9c, 0x85, 0x20, 0x4d, 0x41, 0x54, 0x43, 0x48, 0x21, 0x20, 0x50, 0x61, 0x73, 0x73
        /*002f*/ 	.byte	0x77, 0x6f, 0x72, 0x64, 0x20, 0x66, 0x6f, 0x75, 0x6e, 0x64, 0x21, 0x0a, 0x00
	.type		$str$2,@object
	.size		$str$2,($str$1 - $str$2)
$str$2:
        /*003c*/ 	.byte	0x45, 0x78, 0x70, 0x65, 0x63, 0x74, 0x65, 0x64, 0x3a, 0x20, 0x25, 0x30, 0x38, 0x78, 0x20, 0x25
        /*004c*/ 	.byte	0x30, 0x38, 0x78, 0x20, 0x25, 0x30, 0x38, 0x78, 0x20, 0x25, 0x30, 0x38, 0x78, 0x20, 0x25, 0x30
        /*005c*/ 	.byte	0x38, 0x78, 0x20, 0x25, 0x30, 0x38, 0x78, 0x20, 0x25, 0x30, 0x38, 0x78, 0x20, 0x25, 0x30, 0x38
        /*006c*/ 	.byte	0x78, 0x0a, 0x00
	.type		$str$1,@object
	.size		$str$1,(.L_3 - $str$1)
$str$1:
        /*006f*/ 	.byte	0x48, 0x61, 0x73, 0x68, 0x3a, 0x20, 0x20, 0x20, 0x20, 0x20, 0x25, 0x30, 0x38, 0x78, 0x20, 0x25
        /*007f*/ 	.byte	0x30, 0x38, 0x78, 0x20, 0x25, 0x30, 0x38, 0x78, 0x20, 0x25, 0x30, 0x38, 0x78, 0x20, 0x25, 0x30
        /*008f*/ 	.byte	0x38, 0x78, 0x20, 0x25, 0x30, 0x38, 0x78, 0x20, 0x25, 0x30, 0x38, 0x78, 0x20, 0x25, 0x30, 0x38
        /*009f*/ 	.byte	0x78, 0x0a, 0x00
.L_3:


//--------------------- .nv.shared.reserved.0     --------------------------
	.section	.nv.shared.reserved.0,"aw",@nobits
	.weak		__nv_reservedSMEM_offset_0_alias
	.size		__nv_reservedSMEM_offset_0_alias, 0, 64
	.other		__nv_reservedSMEM_offset_0_alias,@"STO_CUDA_RESERVED_SHARED STV_DEFAULT"
__nv_reservedSMEM_offset_0_alias:
	.zero		0
	.zero		64


//--------------------- .nv.constant0._Z13test_completev --------------------------
	.section	.nv.constant0._Z13test_completev,"a",@progbits
	.sectionflags	@""
	.align	4
.nv.constant0._Z13test_completev:
	.zero		896


//--------------------- SYMBOLS --------------------------

	.type		.nv.reservedSmem.offset0,@object
	.size		.nv.reservedSmem.offset0,0x4
	.type		vprintf,@function
